//
// Generated by NVIDIA NVVM Compiler
//
// Compiler Build ID: CL-36424714
// Cuda compilation tools, release 13.0, V13.0.88
// Based on NVVM 20.0.0
//

.version 9.0
.target sm_100
.address_size 64

	// .globl	_Z6kernelPjS_mmS_

.visible .entry _Z6kernelPjS_mmS_(
	.param .u64 .ptr .align 1 _Z6kernelPjS_mmS__param_0,
	.param .u64 .ptr .align 1 _Z6kernelPjS_mmS__param_1,
	.param .u64 _Z6kernelPjS_mmS__param_2,
	.param .u64 _Z6kernelPjS_mmS__param_3,
	.param .u64 .ptr .align 1 _Z6kernelPjS_mmS__param_4
)
{
	.reg .pred 	%p<28>;
	.reg .b32 	%r<35>;
	.reg .b64 	%rd<229>;

	ld.param.u64 	%rd71, [_Z6kernelPjS_mmS__param_0];
	ld.param.u64 	%rd74, [_Z6kernelPjS_mmS__param_1];
	ld.param.u64 	%rd72, [_Z6kernelPjS_mmS__param_2];
	ld.param.u64 	%rd73, [_Z6kernelPjS_mmS__param_3];
	ld.param.u64 	%rd75, [_Z6kernelPjS_mmS__param_4];
	cvta.to.global.u64 	%rd1, %rd74;
	cvta.to.global.u64 	%rd2, %rd75;
	add.s64 	%rd3, %rd73, %rd72;
	setp.eq.s64 	%p1, %rd3, 0;
	@%p1 bra 	$L__BB0_13;
	and.b64  	%rd4, %rd3, 15;
	setp.lt.u64 	%p2, %rd3, 16;
	mov.b64 	%rd201, 0;
	@%p2 bra 	$L__BB0_4;
	and.b64  	%rd201, %rd3, -16;
	mov.b64 	%rd206, 0;
$L__BB0_3:
	.pragma "nounroll";
	shl.b64 	%rd78, %rd206, 2;
	add.s64 	%rd79, %rd2, %rd78;
	mov.b32 	%r1, 0;
	st.global.u32 	[%rd79], %r1;
	st.global.u32 	[%rd79+4], %r1;
	st.global.u32 	[%rd79+8], %r1;
	st.global.u32 	[%rd79+12], %r1;
	st.global.u32 	[%rd79+16], %r1;
	st.global.u32 	[%rd79+20], %r1;
	st.global.u32 	[%rd79+24], %r1;
	st.global.u32 	[%rd79+28], %r1;
	st.global.u32 	[%rd79+32], %r1;
	st.global.u32 	[%rd79+36], %r1;
	st.global.u32 	[%rd79+40], %r1;
	st.global.u32 	[%rd79+44], %r1;
	st.global.u32 	[%rd79+48], %r1;
	st.global.u32 	[%rd79+52], %r1;
	st.global.u32 	[%rd79+56], %r1;
	st.global.u32 	[%rd79+60], %r1;
	add.s64 	%rd206, %rd206, 16;
	setp.eq.s64 	%p3, %rd206, %rd201;
	@%p3 bra 	$L__BB0_4;
	bra.uni 	$L__BB0_3;
$L__BB0_4:
	setp.eq.s64 	%p4, %rd4, 0;
	@%p4 bra 	$L__BB0_13;
	and.b64  	%rd7, %rd3, 7;
	setp.lt.u64 	%p5, %rd4, 8;
	@%p5 bra 	$L__BB0_7;
	shl.b64 	%rd80, %rd201, 2;
	add.s64 	%rd81, %rd2, %rd80;
	mov.b32 	%r2, 0;
	st.global.u32 	[%rd81], %r2;
	st.global.u32 	[%rd81+4], %r2;
	st.global.u32 	[%rd81+8], %r2;
	st.global.u32 	[%rd81+12], %r2;
	st.global.u32 	[%rd81+16], %r2;
	st.global.u32 	[%rd81+20], %r2;
	st.global.u32 	[%rd81+24], %r2;
	st.global.u32 	[%rd81+28], %r2;
	add.s64 	%rd201, %rd201, 8;
$L__BB0_7:
	setp.eq.s64 	%p6, %rd7, 0;
	@%p6 bra 	$L__BB0_13;
	and.b64  	%rd10, %rd3, 3;
	setp.lt.u64 	%p7, %rd7, 4;
	@%p7 bra 	$L__BB0_10;
	shl.b64 	%rd82, %rd201, 2;
	add.s64 	%rd83, %rd2, %rd82;
	mov.b32 	%r3, 0;
	st.global.u32 	[%rd83], %r3;
	st.global.u32 	[%rd83+4], %r3;
	st.global.u32 	[%rd83+8], %r3;
	st.global.u32 	[%rd83+12], %r3;
	add.s64 	%rd201, %rd201, 4;
$L__BB0_10:
	setp.eq.s64 	%p8, %rd10, 0;
	@%p8 bra 	$L__BB0_13;
	mov.b64 	%rd205, 0;
$L__BB0_12:
	.pragma "nounroll";
	shl.b64 	%rd85, %rd201, 2;
	add.s64 	%rd86, %rd2, %rd85;
	mov.b32 	%r4, 0;
	st.global.u32 	[%rd86], %r4;
	add.s64 	%rd201, %rd201, 1;
	add.s64 	%rd205, %rd205, 1;
	setp.ne.s64 	%p9, %rd205, %rd10;
	@%p9 bra 	$L__BB0_12;
$L__BB0_13:
	setp.eq.s64 	%p10, %rd72, 0;
	setp.eq.s64 	%p11, %rd73, 0;
	or.pred  	%p12, %p10, %p11;
	@%p12 bra 	$L__BB0_30;
	add.s64 	%rd207, %rd72, -2;
	add.s64 	%rd18, %rd73, -1;
	and.b64  	%rd19, %rd73, 7;
	and.b64  	%rd20, %rd73, 3;
	and.b64  	%rd21, %rd73, -8;
	and.b64  	%rd22, %rd73, 1;
	shl.b64 	%rd88, %rd3, 2;
	add.s64 	%rd89, %rd88, %rd2;
	add.s64 	%rd23, %rd89, -16;
	shl.b64 	%rd90, %rd73, 2;
	add.s64 	%rd91, %rd90, %rd1;
	add.s64 	%rd24, %rd91, -16;
	cvta.to.global.u64 	%rd25, %rd71;
	mov.b64 	%rd208, 0;
$L__BB0_15:
	setp.lt.u64 	%p13, %rd18, 7;
	not.b64 	%rd94, %rd208;
	add.s64 	%rd95, %rd72, %rd94;
	shl.b64 	%rd96, %rd95, 2;
	add.s64 	%rd30, %rd25, %rd96;
	mov.b64 	%rd219, 0;
	mov.u64 	%rd226, %rd219;
	@%p13 bra 	$L__BB0_18;
	shl.b64 	%rd98, %rd208, 2;
	sub.s64 	%rd210, %rd23, %rd98;
	mov.b64 	%rd226, 0;
	mov.u64 	%rd209, %rd24;
	mov.u64 	%rd211, %rd21;
$L__BB0_17:
	.pragma "nounroll";
	ld.global.u32 	%r5, [%rd30];
	ld.global.u32 	%r6, [%rd209+12];
	mul.wide.u32 	%rd99, %r6, %r5;
	ld.global.u32 	%rd100, [%rd210+12];
	add.s64 	%rd101, %rd226, %rd100;
	add.s64 	%rd102, %rd101, %rd99;
	st.global.u32 	[%rd210+12], %rd102;
	shr.u64 	%rd103, %rd102, 32;
	ld.global.u32 	%r7, [%rd30];
	ld.global.u32 	%r8, [%rd209+8];
	mul.wide.u32 	%rd104, %r8, %r7;
	ld.global.u32 	%rd105, [%rd210+8];
	add.s64 	%rd106, %rd103, %rd105;
	add.s64 	%rd107, %rd106, %rd104;
	st.global.u32 	[%rd210+8], %rd107;
	shr.u64 	%rd108, %rd107, 32;
	ld.global.u32 	%r9, [%rd30];
	ld.global.u32 	%r10, [%rd209+4];
	mul.wide.u32 	%rd109, %r10, %r9;
	ld.global.u32 	%rd110, [%rd210+4];
	add.s64 	%rd111, %rd108, %rd110;
	add.s64 	%rd112, %rd111, %rd109;
	st.global.u32 	[%rd210+4], %rd112;
	shr.u64 	%rd113, %rd112, 32;
	ld.global.u32 	%r11, [%rd30];
	ld.global.u32 	%r12, [%rd209];
	mul.wide.u32 	%rd114, %r12, %r11;
	ld.global.u32 	%rd115, [%rd210];
	add.s64 	%rd116, %rd113, %rd115;
	add.s64 	%rd117, %rd116, %rd114;
	st.global.u32 	[%rd210], %rd117;
	shr.u64 	%rd118, %rd117, 32;
	ld.global.u32 	%r13, [%rd30];
	ld.global.u32 	%r14, [%rd209+-4];
	mul.wide.u32 	%rd119, %r14, %r13;
	ld.global.u32 	%rd120, [%rd210+-4];
	add.s64 	%rd121, %rd118, %rd120;
	add.s64 	%rd122, %rd121, %rd119;
	st.global.u32 	[%rd210+-4], %rd122;
	shr.u64 	%rd123, %rd122, 32;
	ld.global.u32 	%r15, [%rd30];
	ld.global.u32 	%r16, [%rd209+-8];
	mul.wide.u32 	%rd124, %r16, %r15;
	ld.global.u32 	%rd125, [%rd210+-8];
	add.s64 	%rd126, %rd123, %rd125;
	add.s64 	%rd127, %rd126, %rd124;
	st.global.u32 	[%rd210+-8], %rd127;
	shr.u64 	%rd128, %rd127, 32;
	ld.global.u32 	%r17, [%rd30];
	ld.global.u32 	%r18, [%rd209+-12];
	mul.wide.u32 	%rd129, %r18, %r17;
	ld.global.u32 	%rd130, [%rd210+-12];
	add.s64 	%rd131, %rd128, %rd130;
	add.s64 	%rd132, %rd131, %rd129;
	st.global.u32 	[%rd210+-12], %rd132;
	shr.u64 	%rd133, %rd132, 32;
	ld.global.u32 	%r19, [%rd30];
	ld.global.u32 	%r20, [%rd209+-16];
	mul.wide.u32 	%rd134, %r20, %r19;
	ld.global.u32 	%rd135, [%rd210+-16];
	add.s64 	%rd136, %rd133, %rd135;
	add.s64 	%rd225, %rd136, %rd134;
	st.global.u32 	[%rd210+-16], %rd225;
	shr.u64 	%rd226, %rd225, 32;
	add.s64 	%rd211, %rd211, -8;
	add.s64 	%rd210, %rd210, -32;
	add.s64 	%rd209, %rd209, -32;
	setp.ne.s64 	%p14, %rd211, 0;
	mov.u64 	%rd219, %rd21;
	@%p14 bra 	$L__BB0_17;
$L__BB0_18:
	setp.eq.s64 	%p15, %rd19, 0;
	@%p15 bra 	$L__BB0_26;
	add.s64 	%rd138, %rd19, -1;
	setp.lt.u64 	%p16, %rd138, 3;
	@%p16 bra 	$L__BB0_21;
	add.s64 	%rd139, %rd219, %rd208;
	not.b64 	%rd140, %rd139;
	add.s64 	%rd141, %rd3, %rd140;
	ld.global.u32 	%r21, [%rd30];
	not.b64 	%rd142, %rd219;
	add.s64 	%rd143, %rd73, %rd142;
	shl.b64 	%rd144, %rd143, 2;
	add.s64 	%rd145, %rd1, %rd144;
	ld.global.u32 	%r22, [%rd145];
	mul.wide.u32 	%rd146, %r22, %r21;
	shl.b64 	%rd147, %rd141, 2;
	add.s64 	%rd148, %rd2, %rd147;
	ld.global.u32 	%rd149, [%rd148];
	add.s64 	%rd150, %rd226, %rd149;
	add.s64 	%rd151, %rd150, %rd146;
	st.global.u32 	[%rd148], %rd151;
	shr.u64 	%rd152, %rd151, 32;
	ld.global.u32 	%r23, [%rd30];
	ld.global.u32 	%r24, [%rd145+-4];
	mul.wide.u32 	%rd153, %r24, %r23;
	ld.global.u32 	%rd154, [%rd148+-4];
	add.s64 	%rd155, %rd152, %rd154;
	add.s64 	%rd156, %rd155, %rd153;
	st.global.u32 	[%rd148+-4], %rd156;
	shr.u64 	%rd157, %rd156, 32;
	ld.global.u32 	%r25, [%rd30];
	ld.global.u32 	%r26, [%rd145+-8];
	mul.wide.u32 	%rd158, %r26, %r25;
	ld.global.u32 	%rd159, [%rd148+-8];
	add.s64 	%rd160, %rd157, %rd159;
	add.s64 	%rd161, %rd160, %rd158;
	st.global.u32 	[%rd148+-8], %rd161;
	shr.u64 	%rd162, %rd161, 32;
	ld.global.u32 	%r27, [%rd30];
	ld.global.u32 	%r28, [%rd145+-12];
	mul.wide.u32 	%rd163, %r28, %r27;
	ld.global.u32 	%rd164, [%rd148+-12];
	add.s64 	%rd165, %rd162, %rd164;
	add.s64 	%rd225, %rd165, %rd163;
	st.global.u32 	[%rd148+-12], %rd225;
	shr.u64 	%rd226, %rd225, 32;
	add.s64 	%rd219, %rd219, 4;
$L__BB0_21:
	setp.eq.s64 	%p17, %rd20, 0;
	@%p17 bra 	$L__BB0_26;
	setp.eq.s64 	%p18, %rd20, 1;
	@%p18 bra 	$L__BB0_24;
	add.s64 	%rd167, %rd219, %rd208;
	not.b64 	%rd168, %rd167;
	add.s64 	%rd169, %rd3, %rd168;
	ld.global.u32 	%r29, [%rd30];
	not.b64 	%rd170, %rd219;
	add.s64 	%rd171, %rd73, %rd170;
	shl.b64 	%rd172, %rd171, 2;
	add.s64 	%rd173, %rd1, %rd172;
	ld.global.u32 	%r30, [%rd173];
	mul.wide.u32 	%rd174, %r30, %r29;
	shl.b64 	%rd175, %rd169, 2;
	add.s64 	%rd176, %rd2, %rd175;
	ld.global.u32 	%rd177, [%rd176];
	add.s64 	%rd178, %rd226, %rd177;
	add.s64 	%rd179, %rd178, %rd174;
	st.global.u32 	[%rd176], %rd179;
	shr.u64 	%rd180, %rd179, 32;
	ld.global.u32 	%r31, [%rd30];
	ld.global.u32 	%r32, [%rd173+-4];
	mul.wide.u32 	%rd181, %r32, %r31;
	ld.global.u32 	%rd182, [%rd176+-4];
	add.s64 	%rd183, %rd180, %rd182;
	add.s64 	%rd225, %rd183, %rd181;
	st.global.u32 	[%rd176+-4], %rd225;
	shr.u64 	%rd226, %rd225, 32;
	add.s64 	%rd219, %rd219, 2;
$L__BB0_24:
	setp.eq.s64 	%p19, %rd22, 0;
	@%p19 bra 	$L__BB0_26;
	add.s64 	%rd184, %rd219, %rd208;
	not.b64 	%rd185, %rd184;
	add.s64 	%rd186, %rd3, %rd185;
	ld.global.u32 	%r33, [%rd30];
	not.b64 	%rd187, %rd219;
	add.s64 	%rd188, %rd73, %rd187;
	shl.b64 	%rd189, %rd188, 2;
	add.s64 	%rd190, %rd1, %rd189;
	ld.global.u32 	%r34, [%rd190];
	mul.wide.u32 	%rd191, %r34, %r33;
	shl.b64 	%rd192, %rd186, 2;
	add.s64 	%rd193, %rd2, %rd192;
	ld.global.u32 	%rd194, [%rd193];
	add.s64 	%rd195, %rd226, %rd194;
	add.s64 	%rd225, %rd195, %rd191;
	st.global.u32 	[%rd193], %rd225;
	shr.u64 	%rd226, %rd225, 32;
$L__BB0_26:
	add.s64 	%rd196, %rd208, %rd73;
	not.b64 	%rd197, %rd196;
	add.s64 	%rd227, %rd3, %rd197;
	setp.ge.u64 	%p20, %rd227, %rd3;
	setp.lt.u64 	%p21, %rd225, 4294967296;
	or.pred  	%p22, %p21, %p20;
	@%p22 bra 	$L__BB0_29;
$L__BB0_27:
	shl.b64 	%rd198, %rd227, 2;
	add.s64 	%rd199, %rd2, %rd198;
	ld.global.u32 	%rd200, [%rd199];
	add.s64 	%rd66, %rd226, %rd200;
	st.global.u32 	[%rd199], %rd66;
	setp.eq.s64 	%p23, %rd227, 0;
	@%p23 bra 	$L__BB0_29;
	setp.lt.u64 	%p24, %rd207, %rd3;
	shr.u64 	%rd226, %rd66, 32;
	add.s64 	%rd227, %rd227, -1;
	setp.gt.u64 	%p25, %rd66, 4294967295;
	and.pred  	%p26, %p25, %p24;
	@%p26 bra 	$L__BB0_27;
$L__BB0_29:
	add.s64 	%rd208, %rd208, 1;
	add.s64 	%rd207, %rd207, -1;
	setp.ne.s64 	%p27, %rd208, %rd72;
	@%p27 bra 	$L__BB0_15;
$L__BB0_30:
	ret;

}
	// .globl	_Z21batch_multiply_kernelPPjPmS0_i
.visible .entry _Z21batch_multiply_kernelPPjPmS0_i(
	.param .u64 .ptr .align 1 _Z21batch_multiply_kernelPPjPmS0_i_param_0,
	.param .u64 .ptr .align 1 _Z21batch_multiply_kernelPPjPmS0_i_param_1,
	.param .u64 .ptr .align 1 _Z21batch_multiply_kernelPPjPmS0_i_param_2,
	.param .u32 _Z21batch_multiply_kernelPPjPmS0_i_param_3
)
{
	.reg .pred 	%p<26>;
	.reg .b32 	%r<25>;
	.reg .b64 	%rd<155>;

	ld.param.u64 	%rd57, [_Z21batch_multiply_kernelPPjPmS0_i_param_0];
	ld.param.u64 	%rd58, [_Z21batch_multiply_kernelPPjPmS0_i_param_1];
	ld.param.u64 	%rd59, [_Z21batch_multiply_kernelPPjPmS0_i_param_2];
	ld.param.u32 	%r2, [_Z21batch_multiply_kernelPPjPmS0_i_param_3];
	mov.u32 	%r3, %ctaid.x;
	mov.u32 	%r4, %ntid.x;
	mov.u32 	%r5, %tid.x;
	mad.lo.s32 	%r1, %r3, %r4, %r5;
	setp.ge.s32 	%p1, %r1, %r2;
	@%p1 bra 	$L__BB1_28;
	cvta.to.global.u64 	%rd60, %rd58;
	cvta.to.global.u64 	%rd61, %rd57;
	cvta.to.global.u64 	%rd62, %rd59;
	shl.b32 	%r6, %r1, 1;
	mul.wide.s32 	%rd63, %r6, 8;
	add.s64 	%rd64, %rd60, %rd63;
	ld.global.u64 	%rd1, [%rd64];
	ld.global.u64 	%rd2, [%rd64+8];
	add.s64 	%rd65, %rd61, %rd63;
	ld.global.u64 	%rd3, [%rd65];
	ld.global.u64 	%rd66, [%rd65+8];
	cvta.to.global.u64 	%rd4, %rd66;
	mul.wide.s32 	%rd67, %r1, 8;
	add.s64 	%rd68, %rd62, %rd67;
	ld.global.u64 	%rd69, [%rd68];
	cvta.to.global.u64 	%rd5, %rd69;
	add.s64 	%rd6, %rd2, %rd1;
	setp.eq.s64 	%p2, %rd6, 0;
	@%p2 bra 	$L__BB1_14;
	and.b64  	%rd7, %rd6, 15;
	setp.lt.u64 	%p3, %rd6, 16;
	mov.b64 	%rd137, 0;
	@%p3 bra 	$L__BB1_5;
	and.b64  	%rd137, %rd6, -16;
	mov.b64 	%rd142, 0;
$L__BB1_4:
	.pragma "nounroll";
	shl.b64 	%rd72, %rd142, 2;
	add.s64 	%rd73, %rd5, %rd72;
	mov.b32 	%r7, 0;
	st.global.u32 	[%rd73], %r7;
	st.global.u32 	[%rd73+4], %r7;
	st.global.u32 	[%rd73+8], %r7;
	st.global.u32 	[%rd73+12], %r7;
	st.global.u32 	[%rd73+16], %r7;
	st.global.u32 	[%rd73+20], %r7;
	st.global.u32 	[%rd73+24], %r7;
	st.global.u32 	[%rd73+28], %r7;
	st.global.u32 	[%rd73+32], %r7;
	st.global.u32 	[%rd73+36], %r7;
	st.global.u32 	[%rd73+40], %r7;
	st.global.u32 	[%rd73+44], %r7;
	st.global.u32 	[%rd73+48], %r7;
	st.global.u32 	[%rd73+52], %r7;
	st.global.u32 	[%rd73+56], %r7;
	st.global.u32 	[%rd73+60], %r7;
	add.s64 	%rd142, %rd142, 16;
	setp.eq.s64 	%p4, %rd142, %rd137;
	@%p4 bra 	$L__BB1_5;
	bra.uni 	$L__BB1_4;
$L__BB1_5:
	setp.eq.s64 	%p5, %rd7, 0;
	@%p5 bra 	$L__BB1_14;
	and.b64  	%rd10, %rd6, 7;
	setp.lt.u64 	%p6, %rd7, 8;
	@%p6 bra 	$L__BB1_8;
	shl.b64 	%rd74, %rd137, 2;
	add.s64 	%rd75, %rd5, %rd74;
	mov.b32 	%r8, 0;
	st.global.u32 	[%rd75], %r8;
	st.global.u32 	[%rd75+4], %r8;
	st.global.u32 	[%rd75+8], %r8;
	st.global.u32 	[%rd75+12], %r8;
	st.global.u32 	[%rd75+16], %r8;
	st.global.u32 	[%rd75+20], %r8;
	st.global.u32 	[%rd75+24], %r8;
	st.global.u32 	[%rd75+28], %r8;
	add.s64 	%rd137, %rd137, 8;
$L__BB1_8:
	setp.eq.s64 	%p7, %rd10, 0;
	@%p7 bra 	$L__BB1_14;
	and.b64  	%rd13, %rd6, 3;
	setp.lt.u64 	%p8, %rd10, 4;
	@%p8 bra 	$L__BB1_11;
	shl.b64 	%rd76, %rd137, 2;
	add.s64 	%rd77, %rd5, %rd76;
	mov.b32 	%r9, 0;
	st.global.u32 	[%rd77], %r9;
	st.global.u32 	[%rd77+4], %r9;
	st.global.u32 	[%rd77+8], %r9;
	st.global.u32 	[%rd77+12], %r9;
	add.s64 	%rd137, %rd137, 4;
$L__BB1_11:
	setp.eq.s64 	%p9, %rd13, 0;
	@%p9 bra 	$L__BB1_14;
	mov.b64 	%rd141, 0;
$L__BB1_13:
	.pragma "nounroll";
	shl.b64 	%rd79, %rd137, 2;
	add.s64 	%rd80, %rd5, %rd79;
	mov.b32 	%r10, 0;
	st.global.u32 	[%rd80], %r10;
	add.s64 	%rd137, %rd137, 1;
	add.s64 	%rd141, %rd141, 1;
	setp.ne.s64 	%p10, %rd141, %rd13;
	@%p10 bra 	$L__BB1_13;
$L__BB1_14:
	setp.eq.s64 	%p11, %rd1, 0;
	@%p11 bra 	$L__BB1_28;
	add.s64 	%rd143, %rd1, -2;
	and.b64  	%rd21, %rd2, 3;
	and.b64  	%rd22, %rd2, -4;
	shl.b64 	%rd82, %rd6, 2;
	add.s64 	%rd83, %rd82, %rd5;
	add.s64 	%rd23, %rd83, -8;
	cvta.to.global.u64 	%rd24, %rd3;
	mov.b64 	%rd144, 0;
$L__BB1_16:
	setp.eq.s64 	%p12, %rd2, 0;
	mov.b64 	%rd152, 0;
	@%p12 bra 	$L__BB1_24;
	setp.lt.u64 	%p13, %rd2, 4;
	not.b64 	%rd87, %rd144;
	add.s64 	%rd88, %rd1, %rd87;
	shl.b64 	%rd89, %rd88, 2;
	add.s64 	%rd29, %rd24, %rd89;
	mov.b64 	%rd150, 0;
	mov.u64 	%rd152, %rd150;
	@%p13 bra 	$L__BB1_20;
	shl.b64 	%rd91, %rd2, 2;
	add.s64 	%rd92, %rd91, %rd4;
	add.s64 	%rd145, %rd92, -8;
	shl.b64 	%rd93, %rd144, 2;
	sub.s64 	%rd146, %rd23, %rd93;
	mov.b64 	%rd152, 0;
	mov.u64 	%rd147, %rd22;
$L__BB1_19:
	ld.global.u32 	%r11, [%rd29];
	ld.global.u32 	%r12, [%rd145+4];
	mul.wide.u32 	%rd94, %r12, %r11;
	ld.global.u32 	%rd95, [%rd146+4];
	add.s64 	%rd96, %rd152, %rd95;
	add.s64 	%rd97, %rd96, %rd94;
	st.global.u32 	[%rd146+4], %rd97;
	shr.u64 	%rd98, %rd97, 32;
	ld.global.u32 	%r13, [%rd29];
	ld.global.u32 	%r14, [%rd145];
	mul.wide.u32 	%rd99, %r14, %r13;
	ld.global.u32 	%rd100, [%rd146];
	add.s64 	%rd101, %rd98, %rd100;
	add.s64 	%rd102, %rd101, %rd99;
	st.global.u32 	[%rd146], %rd102;
	shr.u64 	%rd103, %rd102, 32;
	ld.global.u32 	%r15, [%rd29];
	ld.global.u32 	%r16, [%rd145+-4];
	mul.wide.u32 	%rd104, %r16, %r15;
	ld.global.u32 	%rd105, [%rd146+-4];
	add.s64 	%rd106, %rd103, %rd105;
	add.s64 	%rd107, %rd106, %rd104;
	st.global.u32 	[%rd146+-4], %rd107;
	shr.u64 	%rd108, %rd107, 32;
	ld.global.u32 	%r17, [%rd29];
	ld.global.u32 	%r18, [%rd145+-8];
	mul.wide.u32 	%rd109, %r18, %r17;
	ld.global.u32 	%rd110, [%rd146+-8];
	add.s64 	%rd111, %rd108, %rd110;
	add.s64 	%rd112, %rd111, %rd109;
	st.global.u32 	[%rd146+-8], %rd112;
	shr.u64 	%rd152, %rd112, 32;
	add.s64 	%rd147, %rd147, -4;
	add.s64 	%rd146, %rd146, -16;
	add.s64 	%rd145, %rd145, -16;
	setp.ne.s64 	%p14, %rd147, 0;
	mov.u64 	%rd150, %rd22;
	@%p14 bra 	$L__BB1_19;
$L__BB1_20:
	setp.eq.s64 	%p15, %rd21, 0;
	@%p15 bra 	$L__BB1_24;
	setp.eq.s64 	%p16, %rd21, 1;
	add.s64 	%rd113, %rd150, %rd144;
	not.b64 	%rd114, %rd113;
	add.s64 	%rd115, %rd6, %rd114;
	ld.global.u32 	%r19, [%rd29];
	not.b64 	%rd116, %rd150;
	add.s64 	%rd117, %rd2, %rd116;
	shl.b64 	%rd118, %rd117, 2;
	add.s64 	%rd43, %rd4, %rd118;
	ld.global.u32 	%r20, [%rd43];
	mul.wide.u32 	%rd119, %r20, %r19;
	shl.b64 	%rd120, %rd115, 2;
	add.s64 	%rd44, %rd5, %rd120;
	ld.global.u32 	%rd121, [%rd44];
	add.s64 	%rd122, %rd152, %rd121;
	add.s64 	%rd123, %rd122, %rd119;
	st.global.u32 	[%rd44], %rd123;
	shr.u64 	%rd152, %rd123, 32;
	@%p16 bra 	$L__BB1_24;
	setp.eq.s64 	%p17, %rd21, 2;
	ld.global.u32 	%r21, [%rd29];
	ld.global.u32 	%r22, [%rd43+-4];
	mul.wide.u32 	%rd124, %r22, %r21;
	ld.global.u32 	%rd125, [%rd44+-4];
	add.s64 	%rd126, %rd152, %rd125;
	add.s64 	%rd127, %rd126, %rd124;
	st.global.u32 	[%rd44+-4], %rd127;
	shr.u64 	%rd152, %rd127, 32;
	@%p17 bra 	$L__BB1_24;
	ld.global.u32 	%r23, [%rd29];
	ld.global.u32 	%r24, [%rd43+-8];
	mul.wide.u32 	%rd128, %r24, %r23;
	ld.global.u32 	%rd129, [%rd44+-8];
	add.s64 	%rd130, %rd152, %rd129;
	add.s64 	%rd131, %rd130, %rd128;
	st.global.u32 	[%rd44+-8], %rd131;
	shr.u64 	%rd152, %rd131, 32;
$L__BB1_24:
	add.s64 	%rd132, %rd144, %rd2;
	not.b64 	%rd133, %rd132;
	add.s64 	%rd153, %rd6, %rd133;
	setp.ge.u64 	%p18, %rd153, %rd6;
	setp.eq.s64 	%p19, %rd152, 0;
	or.pred  	%p20, %p19, %p18;
	@%p20 bra 	$L__BB1_27;
$L__BB1_25:
	shl.b64 	%rd134, %rd153, 2;
	add.s64 	%rd135, %rd5, %rd134;
	ld.global.u32 	%rd136, [%rd135];
	add.s64 	%rd52, %rd152, %rd136;
	st.global.u32 	[%rd135], %rd52;
	setp.eq.s64 	%p21, %rd153, 0;
	@%p21 bra 	$L__BB1_27;
	setp.lt.u64 	%p22, %rd143, %rd6;
	shr.u64 	%rd152, %rd52, 32;
	add.s64 	%rd153, %rd153, -1;
	setp.gt.u64 	%p23, %rd52, 4294967295;
	and.pred  	%p24, %p23, %p22;
	@%p24 bra 	$L__BB1_25;
$L__BB1_27:
	add.s64 	%rd144, %rd144, 1;
	add.s64 	%rd143, %rd143, -1;
	setp.ne.s64 	%p25, %rd144, %rd1;
	@%p25 bra 	$L__BB1_16;
$L__BB1_28:
	ret;

}


// ===== COMPILED SASS (sm_100) =====

	.target	sm_100

	.elftype	@"ET_EXEC"


//--------------------- .note.nv.tkinfo           --------------------------
	.section	.note.nv.tkinfo,"",@"SHT_NOTE"
	.sectionflags	@"SHF_NOTE_NV_TKINFO"
	.tkinfo
        /*0018*/ 	.word	0x00000002
        /*0030*/ 	.string	""
        /*0030*/ 	.string	"ptxas"
        /*0030*/ 	.string	"Cuda compilation tools, release 13.0, V13.0.88"
        /*0030*/ 	.string	"Build cuda_13.0.r13.0/compiler.36424714_0"
        /*0030*/ 	.string	"-arch sm_100 -m 64 "



//--------------------- .note.nv.cuinfo           --------------------------
	.section	.note.nv.cuinfo,"",@"SHT_NOTE"
	.sectionflags	@"SHF_NOTE_NV_CUINFO"
        /*0018*/ 	.short	0x0002
        /*001a*/ 	.short	0x0064
        /*001c*/ 	.short	0x0082
	.zero		2


//--------------------- .nv.info                  --------------------------
	.section	.nv.info,"",@"SHT_CUDA_INFO"
	.align	4


	//----- nvinfo : EIATTR_REGCOUNT
	.align		4
        /*0000*/ 	.byte	0x04, 0x2f
        /*0002*/ 	.short	(.L_1 - .L_0)
	.align		4
.L_0:
        /*0004*/ 	.word	index@(_Z6kernelPjS_mmS_)
        /*0008*/ 	.word	0x00000014


	//----- nvinfo : EIATTR_FRAME_SIZE
	.align		4
.L_1:
        /*000c*/ 	.byte	0x04, 0x11
        /*000e*/ 	.short	(.L_3 - .L_2)
	.align		4
.L_2:
        /*0010*/ 	.word	index@(_Z6kernelPjS_mmS_)
        /*0014*/ 	.word	0x00000000


	//----- nvinfo : EIATTR_REGCOUNT
	.align		4
.L_3:
        /*0018*/ 	.byte	0x04, 0x2f
        /*001a*/ 	.short	(.L_5 - .L_4)
	.align		4
.L_4:
        /*001c*/ 	.word	index@(_Z21batch_multiply_kernelPPjPmS0_i)
        /*0020*/ 	.word	0x00000026


	//----- nvinfo : EIATTR_FRAME_SIZE
	.align		4
.L_5:
        /*0024*/ 	.byte	0x04, 0x11
        /*0026*/ 	.short	(.L_7 - .L_6)
	.align		4
.L_6:
        /*0028*/ 	.word	index@(_Z21batch_multiply_kernelPPjPmS0_i)
        /*002c*/ 	.word	0x00000000


	//----- nvinfo : EIATTR_MIN_STACK_SIZE
	.align		4
.L_7:
        /*0030*/ 	.byte	0x04, 0x12
        /*0032*/ 	.short	(.L_9 - .L_8)
	.align		4
.L_8:
        /*0034*/ 	.word	index@(_Z21batch_multiply_kernelPPjPmS0_i)
        /*0038*/ 	.word	0x00000000


	//----- nvinfo : EIATTR_MIN_STACK_SIZE
	.align		4
.L_9:
        /*003c*/ 	.byte	0x04, 0x12
        /*003e*/ 	.short	(.L_11 - .L_10)
	.align		4
.L_10:
        /*0040*/ 	.word	index@(_Z6kernelPjS_mmS_)
        /*0044*/ 	.word	0x00000000
.L_11:


//--------------------- .nv.compat                --------------------------
	.section	.nv.compat,"",@"SHT_CUDA_COMPAT_INFO"
	.align	4
        /*0000*/ 	.byte	0x02, 0x09, 0x00, 0x00, 0x02, 0x02, 0x01, 0x00, 0x02, 0x05, 0x05, 0x00, 0x03, 0x07, 0x01, 0x01
        /*0010*/ 	.byte	0x02, 0x03, 0x00, 0x00, 0x02, 0x06, 0x01, 0x00, 0x04, 0x0b, 0x08, 0x00, 0x09, 0x00, 0x00, 0x00
        /*0020*/ 	.byte	0x00, 0x00, 0x00, 0x00


//--------------------- .nv.info._Z21batch_multiply_kernelPPjPmS0_i --------------------------
	.section	.nv.info._Z21batch_multiply_kernelPPjPmS0_i,"",@"SHT_CUDA_INFO"
	.sectionflags	@""
	.align	4


	//----- nvinfo : EIATTR_CUDA_API_VERSION
	.align		4
        /*0000*/ 	.byte	0x04, 0x37
        /*0002*/ 	.short	(.L_13 - .L_12)
.L_12:
        /*0004*/ 	.word	0x00000082


	//----- nvinfo : EIATTR_KPARAM_INFO
	.align		4
.L_13:
        /*0008*/ 	.byte	0x04, 0x17
        /*000a*/ 	.short	(.L_15 - .L_14)
.L_14:
        /*000c*/ 	.word	0x00000000
        /*0010*/ 	.short	0x0003
        /*0012*/ 	.short	0x0018
        /*0014*/ 	.byte	0x00, 0xf0, 0x11, 0x00


	//----- nvinfo : EIATTR_KPARAM_INFO
	.align		4
.L_15:
        /*0018*/ 	.byte	0x04, 0x17
        /*001a*/ 	.short	(.L_17 - .L_16)
.L_16:
        /*001c*/ 	.word	0x00000000
        /*0020*/ 	.short	0x0002
        /*0022*/ 	.short	0x0010
        /*0024*/ 	.byte	0x00, 0xf5, 0x21, 0x00


	//----- nvinfo : EIATTR_KPARAM_INFO
	.align		4
.L_17:
        /*0028*/ 	.byte	0x04, 0x17
        /*002a*/ 	.short	(.L_19 - .L_18)
.L_18:
        /*002c*/ 	.word	0x00000000
        /*0030*/ 	.short	0x0001
        /*0032*/ 	.short	0x0008
        /*0034*/ 	.byte	0x00, 0xf5, 0x21, 0x00


	//----- nvinfo : EIATTR_KPARAM_INFO
	.align		4
.L_19:
        /*0038*/ 	.byte	0x04, 0x17
        /*003a*/ 	.short	(.L_21 - .L_20)
.L_20:
        /*003c*/ 	.word	0x00000000
        /*0040*/ 	.short	0x0000
        /*0042*/ 	.short	0x0000
        /*0044*/ 	.byte	0x00, 0xf5, 0x21, 0x00


	//----- nvinfo : EIATTR_SPARSE_MMA_MASK
	.align		4
.L_21:
        /*0048*/ 	.byte	0x03, 0x50
        /*004a*/ 	.short	0x0000


	//----- nvinfo : EIATTR_MAXREG_COUNT
	.align		4
        /*004c*/ 	.byte	0x03, 0x1b
        /*004e*/ 	.short	0x00ff


	//----- nvinfo : EIATTR_MERCURY_ISA_VERSION
	.align		4
        /*0050*/ 	.byte	0x03, 0x5f
        /*0052*/ 	.short	0x0101


	//----- nvinfo : EIATTR_VRC_CTA_INIT_COUNT
	.align		4
        /*0054*/ 	.byte	0x02, 0x4a
	.zero		1
	.zero		1


	//----- nvinfo : EIATTR_EXIT_INSTR_OFFSETS
	.align		4
        /*0058*/ 	.byte	0x04, 0x1c
        /*005a*/ 	.short	(.L_23 - .L_22)


	//   ....[0]....
.L_22:
        /*005c*/ 	.word	0x00000070


	//   ....[1]....
        /*0060*/ 	.word	0x00000760


	//   ....[2]....
        /*0064*/ 	.word	0x000011d0


	//----- nvinfo : EIATTR_CRS_STACK_SIZE
	.align		4
.L_23:
        /*0068*/ 	.byte	0x04, 0x1e
        /*006a*/ 	.short	(.L_25 - .L_24)
.L_24:
        /*006c*/ 	.word	0x00000000


	//----- nvinfo : EIATTR_CBANK_PARAM_SIZE
	.align		4
.L_25:
        /*0070*/ 	.byte	0x03, 0x19
        /*0072*/ 	.short	0x001c


	//----- nvinfo : EIATTR_PARAM_CBANK
	.align		4
        /*0074*/ 	.byte	0x04, 0x0a
        /*0076*/ 	.short	(.L_27 - .L_26)
	.align		4
.L_26:
        /*0078*/ 	.word	index@(.nv.constant0._Z21batch_multiply_kernelPPjPmS0_i)
        /*007c*/ 	.short	0x0380
        /*007e*/ 	.short	0x001c


	//----- nvinfo : EIATTR_SW_WAR
	.align		4
.L_27:
        /*0080*/ 	.byte	0x04, 0x36
        /*0082*/ 	.short	(.L_29 - .L_28)
.L_28:
        /*0084*/ 	.word	0x00000008
.L_29:


//--------------------- .nv.info._Z6kernelPjS_mmS_ --------------------------
	.section	.nv.info._Z6kernelPjS_mmS_,"",@"SHT_CUDA_INFO"
	.sectionflags	@""
	.align	4


	//----- nvinfo : EIATTR_CUDA_API_VERSION
	.align		4
        /*0000*/ 	.byte	0x04, 0x37
        /*0002*/ 	.short	(.L_31 - .L_30)
.L_30:
        /*0004*/ 	.word	0x00000082


	//----- nvinfo : EIATTR_KPARAM_INFO
	.align		4
.L_31:
        /*0008*/ 	.byte	0x04, 0x17
        /*000a*/ 	.short	(.L_33 - .L_32)
.L_32:
        /*000c*/ 	.word	0x00000000
        /*0010*/ 	.short	0x0004
        /*0012*/ 	.short	0x0020
        /*0014*/ 	.byte	0x00, 0xf5, 0x21, 0x00


	//----- nvinfo : EIATTR_KPARAM_INFO
	.align		4
.L_33:
        /*0018*/ 	.byte	0x04, 0x17
        /*001a*/ 	.short	(.L_35 - .L_34)
.L_34:
        /*001c*/ 	.word	0x00000000
        /*0020*/ 	.short	0x0003
        /*0022*/ 	.short	0x0018
        /*0024*/ 	.byte	0x00, 0xf0, 0x21, 0x00


	//----- nvinfo : EIATTR_KPARAM_INFO
	.align		4
.L_35:
        /*0028*/ 	.byte	0x04, 0x17
        /*002a*/ 	.short	(.L_37 - .L_36)
.L_36:
        /*002c*/ 	.word	0x00000000
        /*0030*/ 	.short	0x0002
        /*0032*/ 	.short	0x0010
        /*0034*/ 	.byte	0x00, 0xf0, 0x21, 0x00


	//----- nvinfo : EIATTR_KPARAM_INFO
	.align		4
.L_37:
        /*0038*/ 	.byte	0x04, 0x17
        /*003a*/ 	.short	(.L_39 - .L_38)
.L_38:
        /*003c*/ 	.word	0x00000000
        /*0040*/ 	.short	0x0001
        /*0042*/ 	.short	0x0008
        /*0044*/ 	.byte	0x00, 0xf5, 0x21, 0x00


	//----- nvinfo : EIATTR_KPARAM_INFO
	.align		4
.L_39:
        /*0048*/ 	.byte	0x04, 0x17
        /*004a*/ 	.short	(.L_41 - .L_40)
.L_40:
        /*004c*/ 	.word	0x00000000
        /*0050*/ 	.short	0x0000
        /*0052*/ 	.short	0x0000
        /*0054*/ 	.byte	0x00, 0xf5, 0x21, 0x00


	//----- nvinfo : EIATTR_SPARSE_MMA_MASK
	.align		4
.L_41:
        /*0058*/ 	.byte	0x03, 0x50
        /*005a*/ 	.short	0x0000


	//----- nvinfo : EIATTR_MAXREG_COUNT
	.align		4
        /*005c*/ 	.byte	0x03, 0x1b
        /*005e*/ 	.short	0x00ff


	//----- nvinfo : EIATTR_MERCURY_ISA_VERSION
	.align		4
        /*0060*/ 	.byte	0x03, 0x5f
        /*0062*/ 	.short	0x0101


	//----- nvinfo : EIATTR_VRC_CTA_INIT_COUNT
	.align		4
        /*0064*/ 	.byte	0x02, 0x4a
	.zero		1
	.zero		1


	//----- nvinfo : EIATTR_EXIT_INSTR_OFFSETS
	.align		4
        /*0068*/ 	.byte	0x04, 0x1c
        /*006a*/ 	.short	(.L_43 - .L_42)


	//   ....[0]....
.L_42:
        /*006c*/ 	.word	0x000006a0


	//   ....[1]....
        /*0070*/ 	.word	0x00001950


	//----- nvinfo : EIATTR_CBANK_PARAM_SIZE
	.align		4
.L_43:
        /*0074*/ 	.byte	0x03, 0x19
        /*0076*/ 	.short	0x0028


	//----- nvinfo : EIATTR_PARAM_CBANK
	.align		4
        /*0078*/ 	.byte	0x04, 0x0a
        /*007a*/ 	.short	(.L_45 - .L_44)
	.align		4
.L_44:
        /*007c*/ 	.word	index@(.nv.constant0._Z6kernelPjS_mmS_)
        /*0080*/ 	.short	0x0380
        /*0082*/ 	.short	0x0028


	//----- nvinfo : EIATTR_SW_WAR
	.align		4
.L_45:
        /*0084*/ 	.byte	0x04, 0x36
        /*0086*/ 	.short	(.L_47 - .L_46)
.L_46:
        /*0088*/ 	.word	0x00000008
.L_47:


//--------------------- .nv.callgraph             --------------------------
	.section	.nv.callgraph,"",@"SHT_CUDA_CALLGRAPH"
	.align	4
	.sectionentsize	8
	.align		4
        /*0000*/ 	.word	0x00000000
	.align		4
        /*0004*/ 	.word	0xffffffff
	.align		4
        /*0008*/ 	.word	0x00000000
	.align		4
        /*000c*/ 	.word	0xfffffffe
	.align		4
        /*0010*/ 	.word	0x00000000
	.align		4
        /*0014*/ 	.word	0xfffffffd
	.align		4
        /*0018*/ 	.word	0x00000000
	.align		4
        /*001c*/ 	.word	0xfffffffc


//--------------------- .text._Z21batch_multiply_kernelPPjPmS0_i --------------------------
	.section	.text._Z21batch_multiply_kernelPPjPmS0_i,"ax",@progbits
	.align	128
        .global         _Z21batch_multiply_kernelPPjPmS0_i
        .type           _Z21batch_multiply_kernelPPjPmS0_i,@function
        .size           _Z21batch_multiply_kernelPPjPmS0_i,(.L_x_36 - _Z21batch_multiply_kernelPPjPmS0_i)
        .other          _Z21batch_multiply_kernelPPjPmS0_i,@"STO_CUDA_ENTRY STV_DEFAULT"
_Z21batch_multiply_kernelPPjPmS0_i:
.text._Z21batch_multiply_kernelPPjPmS0_i:
[----:B------:R-:W-:Y:S01]  /*0000*/  LDC R1, c[0x0][0x37c] ;  /* 0x0000df00ff017b82 */ /* 0x000fe20000000800 */
[----:B------:R-:W0:Y:S07]  /*0010*/  S2R R0, SR_TID.X ;  /* 0x0000000000007919 */ /* 0x000e2e0000002100 */
[----:B------:R-:W0:Y:S01]  /*0020*/  S2UR UR4, SR_CTAID.X ;  /* 0x00000000000479c3 */ /* 0x000e220000002500 */
[----:B------:R-:W1:Y:S07]  /*0030*/  LDCU UR5, c[0x0][0x398] ;  /* 0x00007300ff0577ac */ /* 0x000e6e0008000800 */
[----:B------:R-:W0:Y:S02]  /*0040*/  LDC R3, c[0x0][0x360] ;  /* 0x0000d800ff037b82 */ /* 0x000e240000000800 */
[----:B0-----:R-:W-:-:S05]  /*0050*/  IMAD R3, R3, UR4, R0 ;  /* 0x0000000403037c24 */ /* 0x001fca000f8e0200 */
[----:B-1----:R-:W-:-:S13]  /*0060*/  ISETP.GE.AND P0, PT, R3, UR5, PT ;  /* 0x0000000503007c0c */ /* 0x002fda000bf06270 */
[----:B------:R-:W-:Y:S05]  /*0070*/  @P0 EXIT ;  /* 0x000000000000094d */ /* 0x000fea0003800000 */
[----:B------:R-:W0:Y:S01]  /*0080*/  LDC.64 R4, c[0x0][0x388] ;  /* 0x0000e200ff047b82 */ /* 0x000e220000000a00 */
[----:B------:R-:W1:Y:S01]  /*0090*/  LDCU.64 UR4, c[0x0][0x358] ;  /* 0x00006b00ff0477ac */ /* 0x000e620008000a00 */
[----:B------:R-:W-:-:S06]  /*00a0*/  IMAD.SHL.U32 R9, R3, 0x2, RZ ;  /* 0x0000000203097824 */ /* 0x000fcc00078e00ff */
[----:B------:R-:W2:Y:S08]  /*00b0*/  LDC.64 R18, c[0x0][0x390] ;  /* 0x0000e400ff127b82 */ /* 0x000eb00000000a00 */
[----:B------:R-:W3:Y:S01]  /*00c0*/  LDC.64 R6, c[0x0][0x380] ;  /* 0x0000e000ff067b82 */ /* 0x000ee20000000a00 */
[----:B0-----:R-:W-:-:S05]  /*00d0*/  IMAD.WIDE R4, R9, 0x8, R4 ;  /* 0x0000000809047825 */ /* 0x001fca00078e0204 */
[----:B-1----:R-:W4:Y:S04]  /*00e0*/  LDG.E.64 R10, desc[UR4][R4.64] ;  /* 0x00000004040a7981 */ /* 0x002f28000c1e1b00 */
[----:B------:R-:W4:Y:S01]  /*00f0*/  LDG.E.64 R12, desc[UR4][R4.64+0x8] ;  /* 0x00000804040c7981 */ /* 0x000f22000c1e1b00 */
[----:B--2---:R-:W-:-:S04]  /*0100*/  IMAD.WIDE R18, R3, 0x8, R18 ;  /* 0x0000000803127825 */ /* 0x004fc800078e0212 */
[----:B---3--:R-:W-:Y:S02]  /*0110*/  IMAD.WIDE R6, R9, 0x8, R6 ;  /* 0x0000000809067825 */ /* 0x008fe400078e0206 */
[----:B------:R-:W5:Y:S04]  /*0120*/  LDG.E.64 R18, desc[UR4][R18.64] ;  /* 0x0000000412127981 */ /* 0x000f68000c1e1b00 */
[----:B------:R0:W5:Y:S04]  /*0130*/  LDG.E.64 R14, desc[UR4][R6.64] ;  /* 0x00000004060e7981 */ /* 0x000168000c1e1b00 */
[----:B------:R0:W5:Y:S01]  /*0140*/  LDG.E.64 R16, desc[UR4][R6.64+0x8] ;  /* 0x0000080406107981 */ /* 0x000162000c1e1b00 */
[----:B------:R-:W-:Y:S01]  /*0150*/  BSSY.RECONVERGENT B0, `(.L_x_0) ;  /* 0x000005e000007945 */ /* 0x000fe20003800200 */
[----:B----4-:R-:W-:-:S04]  /*0160*/  IADD3 R0, P1, PT, R10, R12, RZ ;  /* 0x0000000c0a007210 */ /* 0x010fc80007f3e0ff */
[----:B------:R-:W-:Y:S01]  /*0170*/  ISETP.NE.U32.AND P0, PT, R0, RZ, PT ;  /* 0x000000ff0000720c */ /* 0x000fe20003f05070 */
[----:B------:R-:W-:-:S05]  /*0180*/  IMAD.X R3, R11, 0x1, R13, P1 ;  /* 0x000000010b037824 */ /* 0x000fca00008e060d */
[----:B------:R-:W-:-:S13]  /*0190*/  ISETP.NE.AND.EX P0, PT, R3, RZ, PT, P0 ;  /* 0x000000ff0300720c */ /* 0x000fda0003f05300 */
[----:B0-----:R-:W-:Y:S05]  /*01a0*/  @!P0 BRA `(.L_x_1) ;  /* 0x0000000400608947 */ /* 0x001fea0003800000 */
[C---:B------:R-:W-:Y:S01]  /*01b0*/  ISETP.GE.U32.AND P1, PT, R0.reuse, 0x10, PT ;  /* 0x000000100000780c */ /* 0x040fe20003f26070 */
[----:B------:R-:W-:Y:S01]  /*01c0*/  BSSY.RECONVERGENT B1, `(.L_x_2) ;  /* 0x0000023000017945 */ /* 0x000fe20003800200 */
[----:B------:R-:W-:Y:S01]  /*01d0*/  LOP3.LUT R6, R0, 0xf, RZ, 0xc0, !PT ;  /* 0x0000000f00067812 */ /* 0x000fe200078ec0ff */
[----:B------:R-:W-:Y:S01]  /*01e0*/  IMAD.MOV.U32 R9, RZ, RZ, RZ ;  /* 0x000000ffff097224 */ /* 0x000fe200078e00ff */
[----:B------:R-:W-:Y:S01]  /*01f0*/  ISETP.GE.U32.AND.EX P1, PT, R3, RZ, PT, P1 ;  /* 0x000000ff0300720c */ /* 0x000fe20003f26110 */
[----:B------:R-:W-:Y:S01]  /*0200*/  IMAD.MOV.U32 R21, RZ, RZ, RZ ;  /* 0x000000ffff157224 */ /* 0x000fe200078e00ff */
[----:B------:R-:W-:-:S04]  /*0210*/  ISETP.NE.U32.AND P0, PT, R6, RZ, PT ;  /* 0x000000ff0600720c */ /* 0x000fc80003f05070 */
[----:B------:R-:W-:-:S07]  /*0220*/  ISETP.NE.AND.EX P0, PT, RZ, RZ, PT, P0 ;  /* 0x000000ffff00720c */ /* 0x000fce0003f05300 */
[----:B------:R-:W-:Y:S06]  /*0230*/  @!P1 BRA `(.L_x_3) ;  /* 0x00000000006c9947 */ /* 0x000fec0003800000 */
[----:B------:R-:W-:Y:S01]  /*0240*/  LOP3.LUT R9, R0, 0xfffffff0, RZ, 0xc0, !PT ;  /* 0xfffffff000097812 */ /* 0x000fe200078ec0ff */
[----:B------:R-:W-:Y:S02]  /*0250*/  IMAD.MOV.U32 R21, RZ, RZ, R3 ;  /* 0x000000ffff157224 */ /* 0x000fe400078e0003 */
[----:B------:R-:W-:Y:S02]  /*0260*/  IMAD.MOV.U32 R7, RZ, RZ, RZ ;  /* 0x000000ffff077224 */ /* 0x000fe400078e00ff */
[----:B------:R-:W-:-:S07]  /*0270*/  IMAD.MOV.U32 R2, RZ, RZ, RZ ;  /* 0x000000ffff027224 */ /* 0x000fce00078e00ff */
.L_x_4:
[----:B0----5:R-:W-:-:S04]  /*0280*/  LEA R4, P1, R7, R18, 0x2 ;  /* 0x0000001207047211 */ /* 0x021fc800078210ff */
[C---:B------:R-:W-:Y:S02]  /*0290*/  LEA.HI.X R5, R7.reuse, R19, R2, 0x2, P1 ;  /* 0x0000001307057211 */ /* 0x040fe400008f1402 */
[----:B------:R-:W-:-:S03]  /*02a0*/  IADD3 R7, P1, PT, R7, 0x10, RZ ;  /* 0x0000001007077810 */ /* 0x000fc60007f3e0ff */
[----:B------:R0:W-:Y:S02]  /*02b0*/  STG.E desc[UR4][R4.64], RZ ;  /* 0x000000ff04007986 */ /* 0x0001e4000c101904 */
[----:B------:R-:W-:Y:S01]  /*02c0*/  IMAD.X R2, RZ, RZ, R2, P1 ;  /* 0x000000ffff027224 */ /* 0x000fe200008e0602 */
[----:B------:R-:W-:Y:S01]  /*02d0*/  ISETP.NE.U32.AND P1, PT, R7, R9, PT ;  /* 0x000000090700720c */ /* 0x000fe20003f25070 */
[----:B------:R0:W-:Y:S03]  /*02e0*/  STG.E desc[UR4][R4.64+0x4], RZ ;  /* 0x000004ff04007986 */ /* 0x0001e6000c101904 */
[----:B------:R-:W-:Y:S01]  /*02f0*/  ISETP.NE.AND.EX P1, PT, R2, R21, PT, P1 ;  /* 0x000000150200720c */ /* 0x000fe20003f25310 */
[----:B------:R0:W-:Y:S04]  /*0300*/  STG.E desc[UR4][R4.64+0x8], RZ ;  /* 0x000008ff04007986 */ /* 0x0001e8000c101904 */
        /* <DEDUP_REMOVED lines=12> */
[----:B------:R0:W-:Y:S01]  /*03d0*/  STG.E desc[UR4][R4.64+0x3c], RZ ;  /* 0x00003cff04007986 */ /* 0x0001e2000c101904 */
[----:B------:R-:W-:Y:S05]  /*03e0*/  @P1 BRA `(.L_x_4) ;  /* 0xfffffffc00a41947 */ /* 0x000fea000383ffff */
.L_x_3:
[----:B------:R-:W-:Y:S05]  /*03f0*/  BSYNC.RECONVERGENT B1 ;  /* 0x0000000000017941 */ /* 0x000fea0003800200 */
.L_x_2:
[----:B------:R-:W-:Y:S05]  /*0400*/  @!P0 BRA `(.L_x_1) ;  /* 0x0000000000c88947 */ /* 0x000fea0003800000 */
[----:B------:R-:W-:Y:S01]  /*0410*/  ISETP.GE.U32.AND P1, PT, R6, 0x8, PT ;  /* 0x000000080600780c */ /* 0x000fe20003f26070 */
[----:B------:R-:W-:Y:S01]  /*0420*/  BSSY.RECONVERGENT B1, `(.L_x_5) ;  /* 0x0000012000017945 */ /* 0x000fe20003800200 */
[----:B------:R-:W-:Y:S02]  /*0430*/  LOP3.LUT R2, R0, 0x7, RZ, 0xc0, !PT ;  /* 0x0000000700027812 */ /* 0x000fe400078ec0ff */
[----:B------:R-:W-:Y:S02]  /*0440*/  ISETP.GE.U32.AND.EX P1, PT, RZ, RZ, PT, P1 ;  /* 0x000000ffff00720c */ /* 0x000fe40003f26110 */
[----:B------:R-:W-:-:S04]  /*0450*/  ISETP.NE.U32.AND P0, PT, R2, RZ, PT ;  /* 0x000000ff0200720c */ /* 0x000fc80003f05070 */
[----:B------:R-:W-:-:S07]  /*0460*/  ISETP.NE.AND.EX P0, PT, RZ, RZ, PT, P0 ;  /* 0x000000ffff00720c */ /* 0x000fce0003f05300 */
[----:B------:R-:W-:Y:S06]  /*0470*/  @!P1 BRA `(.L_x_6) ;  /* 0x0000000000309947 */ /* 0x000fec0003800000 */
[----:B0----5:R-:W-:-:S04]  /*0480*/  LEA R4, P1, R9, R18, 0x2 ;  /* 0x0000001209047211 */ /* 0x021fc800078210ff */
[C---:B------:R-:W-:Y:S02]  /*0490*/  LEA.HI.X R5, R9.reuse, R19, R21, 0x2, P1 ;  /* 0x0000001309057211 */ /* 0x040fe400008f1415 */
[----:B------:R-:W-:-:S03]  /*04a0*/  IADD3 R9, P1, PT, R9, 0x8, RZ ;  /* 0x0000000809097810 */ /* 0x000fc60007f3e0ff */
[----:B------:R1:W-:Y:S02]  /*04b0*/  STG.E desc[UR4][R4.64], RZ ;  /* 0x000000ff04007986 */ /* 0x0003e4000c101904 */
[----:B------:R-:W-:Y:S02]  /*04c0*/  IMAD.X R21, RZ, RZ, R21, P1 ;  /* 0x000000ffff157224 */ /* 0x000fe400008e0615 */
[----:B------:R1:W-:Y:S04]  /*04d0*/  STG.E desc[UR4][R4.64+0x4], RZ ;  /* 0x000004ff04007986 */ /* 0x0003e8000c101904 */
[----:B------:R1:W-:Y:S04]  /*04e0*/  STG.E desc[UR4][R4.64+0x8], RZ ;  /* 0x000008ff04007986 */ /* 0x0003e8000c101904 */
[----:B------:R1:W-:Y:S04]  /*04f0*/  STG.E desc[UR4][R4.64+0xc], RZ ;  /* 0x00000cff04007986 */ /* 0x0003e8000c101904 */
[----:B------:R1:W-:Y:S04]  /*0500*/  STG.E desc[UR4][R4.64+0x10], RZ ;  /* 0x000010ff04007986 */ /* 0x0003e8000c101904 */
[----:B------:R1:W-:Y:S04]  /*0510*/  STG.E desc[UR4][R4.64+0x14], RZ ;  /* 0x000014ff04007986 */ /* 0x0003e8000c101904 */
[----:B------:R1:W-:Y:S04]  /*0520*/  STG.E desc[UR4][R4.64+0x18], RZ ;  /* 0x000018ff04007986 */ /* 0x0003e8000c101904 */
[----:B------:R1:W-:Y:S02]  /*0530*/  STG.E desc[UR4][R4.64+0x1c], RZ ;  /* 0x00001cff04007986 */ /* 0x0003e4000c101904 */
.L_x_6:
[----:B------:R-:W-:Y:S05]  /*0540*/  BSYNC.RECONVERGENT B1 ;  /* 0x0000000000017941 */ /* 0x000fea0003800200 */
.L_x_5:
        /* <DEDUP_REMOVED lines=8> */
[----:B01---5:R-:W-:-:S04]  /*05d0*/  LEA R4, P1, R9, R18, 0x2 ;  /* 0x0000001209047211 */ /* 0x023fc800078210ff */
[C---:B------:R-:W-:Y:S02]  /*05e0*/  LEA.HI.X R5, R9.reuse, R19, R21, 0x2, P1 ;  /* 0x0000001309057211 */ /* 0x040fe400008f1415 */
[----:B------:R-:W-:-:S03]  /*05f0*/  IADD3 R9, P1, PT, R9, 0x4, RZ ;  /* 0x0000000409097810 */ /* 0x000fc60007f3e0ff */
[----:B------:R2:W-:Y:S02]  /*0600*/  STG.E desc[UR4][R4.64], RZ ;  /* 0x000000ff04007986 */ /* 0x0005e4000c101904 */
[----:B------:R-:W-:Y:S02]  /*0610*/  IMAD.X R21, RZ, RZ, R21, P1 ;  /* 0x000000ffff157224 */ /* 0x000fe400008e0615 */
[----:B------:R2:W-:Y:S04]  /*0620*/  STG.E desc[UR4][R4.64+0x4], RZ ;  /* 0x000004ff04007986 */ /* 0x0005e8000c101904 */
[----:B------:R2:W-:Y:S04]  /*0630*/  STG.E desc[UR4][R4.64+0x8], RZ ;  /* 0x000008ff04007986 */ /* 0x0005e8000c101904 */
[----:B------:R2:W-:Y:S02]  /*0640*/  STG.E desc[UR4][R4.64+0xc], RZ ;  /* 0x00000cff04007986 */ /* 0x0005e4000c101904 */
.L_x_8:
[----:B------:R-:W-:Y:S05]  /*0650*/  BSYNC.RECONVERGENT B1 ;  /* 0x0000000000017941 */ /* 0x000fea0003800200 */
.L_x_7:
[----:B------:R-:W-:Y:S05]  /*0660*/  @!P0 BRA `(.L_x_1) ;  /* 0x0000000000308947 */ /* 0x000fea0003800000 */
[----:B------:R-:W-:Y:S02]  /*0670*/  IMAD.MOV.U32 R2, RZ, RZ, RZ ;  /* 0x000000ffff027224 */ /* 0x000fe400078e00ff */
[----:B------:R-:W-:-:S07]  /*0680*/  IMAD.MOV.U32 R6, RZ, RZ, RZ ;  /* 0x000000ffff067224 */ /* 0x000fce00078e00ff */
.L_x_9:
[----:B012--5:R-:W-:-:S04]  /*0690*/  LEA R4, P0, R9, R18, 0x2 ;  /* 0x0000001209047211 */ /* 0x027fc800078010ff */
[C-C-:B------:R-:W-:Y:S02]  /*06a0*/  LEA.HI.X R5, R9.reuse, R19, R21.reuse, 0x2, P0 ;  /* 0x0000001309057211 */ /* 0x140fe400000f1415 */
[----:B------:R-:W-:Y:S02]  /*06b0*/  IADD3 R2, P0, PT, R2, 0x1, RZ ;  /* 0x0000000102027810 */ /* 0x000fe40007f1e0ff */
[----:B------:R-:W-:Y:S01]  /*06c0*/  IADD3 R9, P1, PT, R9, 0x1, RZ ;  /* 0x0000000109097810 */ /* 0x000fe20007f3e0ff */
[----:B------:R3:W-:Y:S02]  /*06d0*/  STG.E desc[UR4][R4.64], RZ ;  /* 0x000000ff04007986 */ /* 0x0007e4000c101904 */
[----:B------:R-:W-:Y:S01]  /*06e0*/  IMAD.X R6, RZ, RZ, R6, P0 ;  /* 0x000000ffff067224 */ /* 0x000fe200000e0606 */
[----:B------:R-:W-:Y:S01]  /*06f0*/  ISETP.NE.U32.AND P0, PT, R2, R7, PT ;  /* 0x000000070200720c */ /* 0x000fe20003f05070 */
[----:B------:R-:W-:-:S03]  /*0700*/  IMAD.X R21, RZ, RZ, R21, P1 ;  /* 0x000000ffff157224 */ /* 0x000fc600008e0615 */
[----:B------:R-:W-:-:S13]  /*0710*/  ISETP.NE.AND.EX P0, PT, R6, RZ, PT, P0 ;  /* 0x000000ff0600720c */ /* 0x000fda0003f05300 */
[----:B---3--:R-:W-:Y:S05]  /*0720*/  @P0 BRA `(.L_x_9) ;  /* 0xfffffffc00d80947 */ /* 0x008fea000383ffff */
.L_x_1:
[----:B------:R-:W-:Y:S05]  /*0730*/  BSYNC.RECONVERGENT B0 ;  /* 0x0000000000007941 */ /* 0x000fea0003800200 */
.L_x_0:
[----:B------:R-:W-:-:S04]  /*0740*/  ISETP.NE.U32.AND P0, PT, R10, RZ, PT ;  /* 0x000000ff0a00720c */ /* 0x000fc80003f05070 */
[----:B------:R-:W-:-:S13]  /*0750*/  ISETP.NE.AND.EX P0, PT, R11, RZ, PT, P0 ;  /* 0x000000ff0b00720c */ /* 0x000fda0003f05300 */
[----:B------:R-:W-:Y:S05]  /*0760*/  @!P0 EXIT ;  /* 0x000000000000894d */ /* 0x000fea0003800000 */
[----:B-----5:R-:W-:Y:S01]  /*0770*/  LEA R2, P1, R0, R18, 0x2 ;  /* 0x0000001200027211 */ /* 0x020fe200078210ff */
[----:B------:R-:W-:Y:S01]  /*0780*/  IMAD.MOV.U32 R7, RZ, RZ, RZ ;  /* 0x000000ffff077224 */ /* 0x000fe200078e00ff */
[----:B012---:R-:W-:Y:S01]  /*0790*/  IADD3 R5, P0, PT, R10, -0x2, RZ ;  /* 0xfffffffe0a057810 */ /* 0x007fe20007f1e0ff */
[----:B------:R-:W-:Y:S01]  /*07a0*/  IMAD.MOV.U32 R4, RZ, RZ, RZ ;  /* 0x000000ffff047224 */ /* 0x000fe200078e00ff */
[----:B------:R-:W-:Y:S02]  /*07b0*/  IADD3 R2, P2, PT, R2, -0x8, RZ ;  /* 0xfffffff802027810 */ /* 0x000fe40007f5e0ff */
[----:B------:R-:W-:Y:S02]  /*07c0*/  LEA.HI.X R8, R0, R19, R3, 0x2, P1 ;  /* 0x0000001300087211 */ /* 0x000fe400008f1403 */
[----:B------:R-:W-:Y:S02]  /*07d0*/  IADD3.X R6, PT, PT, R11, -0x1, RZ, P0, !PT ;  /* 0xffffffff0b067810 */ /* 0x000fe400007fe4ff */
[----:B------:R-:W-:-:S07]  /*07e0*/  IADD3.X R8, PT, PT, R8, -0x1, RZ, P2, !PT ;  /* 0xffffffff08087810 */ /* 0x000fce00017fe4ff */
.L_x_19:
[----:B------:R-:W-:Y:S01]  /*07f0*/  ISETP.NE.U32.AND P0, PT, R12, RZ, PT ;  /* 0x000000ff0c00720c */ /* 0x000fe20003f05070 */
[----:B------:R-:W-:Y:S01]  /*0800*/  BSSY.RECONVERGENT B0, `(.L_x_10) ;  /* 0x0000077000007945 */ /* 0x000fe20003800200 */
[----:B--2---:R-:W-:Y:S02]  /*0810*/  IMAD.MOV.U32 R27, RZ, RZ, RZ ;  /* 0x000000ffff1b7224 */ /* 0x004fe400078e00ff */
[----:B------:R-:W-:Y:S01]  /*0820*/  ISETP.NE.AND.EX P0, PT, R13, RZ, PT, P0 ;  /* 0x000000ff0d00720c */ /* 0x000fe20003f05300 */
[----:B------:R-:W-:-:S12]  /*0830*/  IMAD.MOV.U32 R28, RZ, RZ, RZ ;  /* 0x000000ffff1c7224 */ /* 0x000fd800078e00ff */
[----:B01----:R-:W-:Y:S05]  /*0840*/  @!P0 BRA `(.L_x_11) ;  /* 0x0000000400c88947 */ /* 0x003fea0003800000 */
[----:B------:R-:W-:Y:S01]  /*0850*/  ISETP.GE.U32.AND P0, PT, R12, 0x4, PT ;  /* 0x000000040c00780c */ /* 0x000fe20003f06070 */
[----:B------:R-:W-:Y:S01]  /*0860*/  BSSY.RECONVERGENT B1, `(.L_x_12) ;  /* 0x0000042000017945 */ /* 0x000fe20003800200 */
[----:B------:R-:W-:Y:S01]  /*0870*/  LOP3.LUT R9, RZ, R7, RZ, 0x33, !PT ;  /* 0x00000007ff097212 */ /* 0x000fe200078e33ff */
[----:B------:R-:W-:Y:S01]  /*0880*/  IMAD.MOV.U32 R24, RZ, RZ, RZ ;  /* 0x000000ffff187224 */ /* 0x000fe200078e00ff */
[----:B------:R-:W-:Y:S01]  /*0890*/  ISETP.GE.U32.AND.EX P0, PT, R13, RZ, PT, P0 ;  /* 0x000000ff0d00720c */ /* 0x000fe20003f06100 */
[----:B------:R-:W-:Y:S01]  /*08a0*/  IMAD.MOV.U32 R29, RZ, RZ, RZ ;  /* 0x000000ffff1d7224 */ /* 0x000fe200078e00ff */
[----:B------:R-:W-:Y:S01]  /*08b0*/  LOP3.LUT R21, RZ, R4, RZ, 0x33, !PT ;  /* 0x00000004ff157212 */ /* 0x000fe200078e33ff */
[----:B------:R-:W-:Y:S01]  /*08c0*/  IMAD.MOV.U32 R27, RZ, RZ, RZ ;  /* 0x000000ffff1b7224 */ /* 0x000fe200078e00ff */
[----:B------:R-:W-:-:S05]  /*08d0*/  IADD3 R9, P1, PT, R10, R9, RZ ;  /* 0x000000090a097210 */ /* 0x000fca0007f3e0ff */
[----:B------:R-:W-:Y:S01]  /*08e0*/  IMAD.X R21, R11, 0x1, R21, P1 ;  /* 0x000000010b157824 */ /* 0x000fe200008e0615 */
[----:B------:R-:W-:-:S04]  /*08f0*/  LEA R20, P1, R9, R14, 0x2 ;  /* 0x0000000e09147211 */ /* 0x000fc800078210ff */
[----:B------:R-:W-:Y:S01]  /*0900*/  LEA.HI.X R21, R9, R15, R21, 0x2, P1 ;  /* 0x0000000f09157211 */ /* 0x000fe200008f1415 */
[----:B------:R-:W-:Y:S08]  /*0910*/  @!P0 BRA `(.L_x_13) ;  /* 0x0000000000d88947 */ /* 0x000ff00003800000 */
[----:B------:R-:W-:Y:S01]  /*0920*/  LEA R30, P0, R12, R16, 0x2 ;  /* 0x000000100c1e7211 */ /* 0x000fe200078010ff */
[----:B------:R-:W-:Y:S01]  /*0930*/  BSSY.RECONVERGENT B2, `(.L_x_14) ;  /* 0x0000032000027945 */ /* 0x000fe20003800200 */
[C---:B------:R-:W-:Y:S01]  /*0940*/  SHF.L.U64.HI R23, R7.reuse, 0x2, R4 ;  /* 0x0000000207177819 */ /* 0x040fe20000010204 */
[----:B------:R-:W-:Y:S01]  /*0950*/  IMAD.MOV.U32 R27, RZ, RZ, RZ ;  /* 0x000000ffff1b7224 */ /* 0x000fe200078e00ff */
[----:B------:R-:W-:Y:S01]  /*0960*/  LEA R31, P2, -R7, R2, 0x2 ;  /* 0x00000002071f7211 */ /* 0x000fe200078411ff */
[--C-:B------:R-:W-:Y:S01]  /*0970*/  IMAD.MOV.U32 R29, RZ, RZ, R13.reuse ;  /* 0x000000ffff1d7224 */ /* 0x100fe200078e000d */
[----:B------:R-:W-:Y:S02]  /*0980*/  IADD3 R30, P1, PT, R30, -0x8, RZ ;  /* 0xfffffff81e1e7810 */ /* 0x000fe40007f3e0ff */
[----:B------:R-:W-:Y:S01]  /*0990*/  LEA.HI.X R24, R12, R17, R13, 0x2, P0 ;  /* 0x000000110c187211 */ /* 0x000fe200000f140d */
[----:B------:R-:W-:Y:S01]  /*09a0*/  IMAD.X R22, R8, 0x1, ~R23, P2 ;  /* 0x0000000108167824 */ /* 0x000fe200010e0e17 */
[----:B------:R-:W-:-:S02]  /*09b0*/  LOP3.LUT R9, R12, 0xfffffffc, RZ, 0xc0, !PT ;  /* 0xfffffffc0c097812 */ /* 0x000fc400078ec0ff */
[----:B------:R-:W-:-:S07]  /*09c0*/  IADD3.X R23, PT, PT, R24, -0x1, RZ, P1, !PT ;  /* 0xffffffff18177810 */ /* 0x000fce0000ffe4ff */
.L_x_15:
[----:B0-----:R-:W-:Y:S02]  /*09d0*/  IMAD.MOV.U32 R24, RZ, RZ, R31 ;  /* 0x000000ffff187224 */ /* 0x001fe400078e001f */
[----:B------:R-:W-:Y:S01]  /*09e0*/  IMAD.MOV.U32 R25, RZ, RZ, R22 ;  /* 0x000000ffff197224 */ /* 0x000fe200078e0016 */
[----:B------:R-:W2:Y:S04]  /*09f0*/  LDG.E R31, desc[UR4][R20.64] ;  /* 0x00000004141f7981 */ /* 0x000ea8000c1e1900 */
[----:B------:R-:W3:Y:S01]  /*0a00*/  LDG.E R26, desc[UR4][R24.64+0x4] ;  /* 0x00000404181a7981 */ /* 0x000ee2000c1e1900 */
[----:B------:R-:W-:-:S03]  /*0a10*/  IMAD.MOV.U32 R22, RZ, RZ, R30 ;  /* 0x000000ffff167224 */ /* 0x000fc600078e001e */
[----:B------:R-:W4:Y:S04]  /*0a20*/  LDG.E R35, desc[UR4][R24.64] ;  /* 0x0000000418237981 */ /* 0x000f28000c1e1900 */
[----:B------:R-:W2:Y:S01]  /*0a30*/  LDG.E R30, desc[UR4][R22.64+0x4] ;  /* 0x00000404161e7981 */ /* 0x000ea2000c1e1900 */
[----:B---3--:R-:W-:-:S05]  /*0a40*/  IADD3 R26, P0, PT, R26, R27, RZ ;  /* 0x0000001b1a1a7210 */ /* 0x008fca0007f1e0ff */
[----:B------:R-:W-:Y:S02]  /*0a50*/  IMAD.X R27, RZ, RZ, R28, P0 ;  /* 0x000000ffff1b7224 */ /* 0x000fe400000e061c */
[----:B--2---:R-:W-:-:S05]  /*0a60*/  IMAD.WIDE.U32 R30, R31, R30, R26 ;  /* 0x0000001e1f1e7225 */ /* 0x004fca00078e001a */
[----:B------:R0:W-:Y:S04]  /*0a70*/  STG.E desc[UR4][R24.64+0x4], R30 ;  /* 0x0000041e18007986 */ /* 0x0001e8000c101904 */
[----:B------:R-:W2:Y:S04]  /*0a80*/  LDG.E R33, desc[UR4][R20.64] ;  /* 0x0000000414217981 */ /* 0x000ea8000c1e1900 */
[----:B------:R-:W2:Y:S01]  /*0a90*/  LDG.E R32, desc[UR4][R22.64] ;  /* 0x0000000416207981 */ /* 0x000ea2000c1e1900 */
[----:B----4-:R-:W-:-:S03]  /*0aa0*/  IADD3 R26, P0, PT, R31, R35, RZ ;  /* 0x000000231f1a7210 */ /* 0x010fc60007f1e0ff */
[----:B------:R-:W3:Y:S02]  /*0ab0*/  LDG.E R35, desc[UR4][R24.64+-0x4] ;  /* 0xfffffc0418237981 */ /* 0x000ee4000c1e1900 */
[----:B------:R-:W-:Y:S02]  /*0ac0*/  IMAD.X R27, RZ, RZ, RZ, P0 ;  /* 0x000000ffff1b7224 */ /* 0x000fe400000e06ff */
[----:B--2---:R-:W-:-:S05]  /*0ad0*/  IMAD.WIDE.U32 R32, R33, R32, R26 ;  /* 0x0000002021207225 */ /* 0x004fca00078e001a */
[----:B------:R-:W-:Y:S04]  /*0ae0*/  STG.E desc[UR4][R24.64], R32 ;  /* 0x0000002018007986 */ /* 0x000fe8000c101904 */
[----:B------:R-:W0:Y:S04]  /*0af0*/  LDG.E R31, desc[UR4][R20.64] ;  /* 0x00000004141f7981 */ /* 0x000e28000c1e1900 */
[----:B------:R-:W0:Y:S01]  /*0b00*/  LDG.E R34, desc[UR4][R22.64+-0x4] ;  /* 0xfffffc0416227981 */ /* 0x000e22000c1e1900 */
[----:B---3--:R-:W-:-:S03]  /*0b10*/  IADD3 R26, P0, PT, R33, R35, RZ ;  /* 0x00000023211a7210 */ /* 0x008fc60007f1e0ff */
[----:B------:R-:W2:Y:S02]  /*0b20*/  LDG.E R35, desc[UR4][R24.64+-0x8] ;  /* 0xfffff80418237981 */ /* 0x000ea4000c1e1900 */
[----:B------:R-:W-:Y:S02]  /*0b30*/  IMAD.X R27, RZ, RZ, RZ, P0 ;  /* 0x000000ffff1b7224 */ /* 0x000fe400000e06ff */
[----:B0-----:R-:W-:-:S05]  /*0b40*/  IMAD.WIDE.U32 R30, R31, R34, R26 ;  /* 0x000000221f1e7225 */ /* 0x001fca00078e001a */
[----:B------:R0:W-:Y:S04]  /*0b50*/  STG.E desc[UR4][R24.64+-0x4], R30 ;  /* 0xfffffc1e18007986 */ /* 0x0001e8000c101904 */
[----:B------:R-:W3:Y:S04]  /*0b60*/  LDG.E R33, desc[UR4][R20.64] ;  /* 0x0000000414217981 */ /* 0x000ee8000c1e1900 */
[----:B------:R1:W3:Y:S01]  /*0b70*/  LDG.E R34, desc[UR4][R22.64+-0x8] ;  /* 0xfffff80416227981 */ /* 0x0002e2000c1e1900 */
[----:B--2---:R-:W-:-:S05]  /*0b80*/  IADD3 R26, P0, PT, R31, R35, RZ ;  /* 0x000000231f1a7210 */ /* 0x004fca0007f1e0ff */
[----:B------:R-:W-:Y:S01]  /*0b90*/  IMAD.X R27, RZ, RZ, RZ, P0 ;  /* 0x000000ffff1b7224 */ /* 0x000fe200000e06ff */
[----:B------:R-:W-:-:S04]  /*0ba0*/  IADD3 R9, P0, PT, R9, -0x4, RZ ;  /* 0xfffffffc09097810 */ /* 0x000fc80007f1e0ff */
[----:B------:R-:W-:Y:S02]  /*0bb0*/  IADD3.X R29, PT, PT, R29, -0x1, RZ, P0, !PT ;  /* 0xffffffff1d1d7810 */ /* 0x000fe400007fe4ff */
[----:B------:R-:W-:-:S04]  /*0bc0*/  ISETP.NE.U32.AND P0, PT, R9, RZ, PT ;  /* 0x000000ff0900720c */ /* 0x000fc80003f05070 */
[----:B------:R-:W-:Y:S02]  /*0bd0*/  ISETP.NE.AND.EX P0, PT, R29, RZ, PT, P0 ;  /* 0x000000ff1d00720c */ /* 0x000fe40003f05300 */
[----:B------:R-:W-:Y:S02]  /*0be0*/  IADD3 R31, P1, PT, R24, -0x10, RZ ;  /* 0xfffffff0181f7810 */ /* 0x000fe40007f3e0ff */
[----:B0-----:R-:W-:Y:S02]  /*0bf0*/  IADD3 R30, P2, PT, R22, -0x10, RZ ;  /* 0xfffffff0161e7810 */ /* 0x001fe40007f5e0ff */
[----:B-1----:R-:W-:Y:S02]  /*0c00*/  IADD3.X R22, PT, PT, R25, -0x1, RZ, P1, !PT ;  /* 0xffffffff19167810 */ /* 0x002fe40000ffe4ff */
[----:B------:R-:W-:Y:S01]  /*0c10*/  IADD3.X R23, PT, PT, R23, -0x1, RZ, P2, !PT ;  /* 0xffffffff17177810 */ /* 0x000fe200017fe4ff */
[----:B---3--:R-:W-:-:S05]  /*0c20*/  IMAD.WIDE.U32 R26, R33, R34, R26 ;  /* 0x00000022211a7225 */ /* 0x008fca00078e001a */
[----:B------:R0:W-:Y:S01]  /*0c30*/  STG.E desc[UR4][R24.64+-0x8], R26 ;  /* 0xfffff81a18007986 */ /* 0x0001e2000c101904 */
[----:B------:R-:W-:Y:S05]  /*0c40*/  @P0 BRA `(.L_x_15) ;  /* 0xfffffffc00600947 */ /* 0x000fea000383ffff */
[----:B------:R-:W-:Y:S05]  /*0c50*/  BSYNC.RECONVERGENT B2 ;  /* 0x0000000000027941 */ /* 0x000fea0003800200 */
.L_x_14:
[----:B0-----:R-:W-:Y:S01]  /*0c60*/  LOP3.LUT R24, R12, 0xfffffffc, RZ, 0xc0, !PT ;  /* 0xfffffffc0c187812 */ /* 0x001fe200078ec0ff */
[----:B------:R-:W-:-:S07]  /*0c70*/  IMAD.MOV.U32 R29, RZ, RZ, R13 ;  /* 0x000000ffff1d7224 */ /* 0x000fce00078e000d */
.L_x_13:
[----:B------:R-:W-:Y:S05]  /*0c80*/  BSYNC.RECONVERGENT B1 ;  /* 0x0000000000017941 */ /* 0x000fea0003800200 */
.L_x_12:
[----:B------:R-:W-:-:S04]  /*0c90*/  LOP3.LUT R30, R12, 0x3, RZ, 0xc0, !PT ;  /* 0x000000030c1e7812 */ /* 0x000fc800078ec0ff */
[----:B------:R-:W-:-:S04]  /*0ca0*/  ISETP.NE.U32.AND P0, PT, R30, RZ, PT ;  /* 0x000000ff1e00720c */ /* 0x000fc80003f05070 */
[----:B------:R-:W-:-:S13]  /*0cb0*/  ISETP.NE.AND.EX P0, PT, RZ, RZ, PT, P0 ;  /* 0x000000ffff00720c */ /* 0x000fda0003f05300 */
[----:B------:R-:W-:Y:S05]  /*0cc0*/  @!P0 BRA `(.L_x_11) ;  /* 0x0000000000a88947 */ /* 0x000fea0003800000 */
[-C--:B------:R-:W-:Y:S02]  /*0cd0*/  IADD3 R23, P0, PT, R7, R24.reuse, RZ ;  /* 0x0000001807177210 */ /* 0x080fe40007f1e0ff */
[----:B------:R-:W-:Y:S02]  /*0ce0*/  LOP3.LUT R9, RZ, R24, RZ, 0x33, !PT ;  /* 0x00000018ff097212 */ /* 0x000fe400078e33ff */
[----:B------:R-:W-:Y:S01]  /*0cf0*/  LOP3.LUT R23, RZ, R23, RZ, 0x33, !PT ;  /* 0x00000017ff177212 */ /* 0x000fe200078e33ff */
[----:B------:R-:W-:-:S03]  /*0d00*/  IMAD.X R22, R4, 0x1, R29, P0 ;  /* 0x0000000104167824 */ /* 0x000fc600000e061d */
[----:B------:R-:W-:Y:S02]  /*0d10*/  IADD3 R23, P0, PT, R23, R0, RZ ;  /* 0x0000000017177210 */ /* 0x000fe40007f1e0ff */
[----:B------:R-:W-:Y:S02]  /*0d20*/  LOP3.LUT R22, RZ, R22, RZ, 0x33, !PT ;  /* 0x00000016ff167212 */ /* 0x000fe400078e33ff */
[----:B------:R-:W-:-:S03]  /*0d30*/  LEA R24, P1, R23, R18, 0x2 ;  /* 0x0000001217187211 */ /* 0x000fc600078210ff */
[----:B------:R-:W-:Y:S01]  /*0d40*/  IMAD.X R25, R22, 0x1, R3, P0 ;  /* 0x0000000116197824 */ /* 0x000fe200000e0603 */
[----:B------:R-:W-:Y:S02]  /*0d50*/  LOP3.LUT R22, RZ, R29, RZ, 0x33, !PT ;  /* 0x0000001dff167212 */ /* 0x000fe400078e33ff */
[----:B------:R-:W-:Y:S02]  /*0d60*/  IADD3 R9, P0, PT, R12, R9, RZ ;  /* 0x000000090c097210 */ /* 0x000fe40007f1e0ff */
[----:B------:R-:W-:-:S03]  /*0d70*/  LEA.HI.X R25, R23, R19, R25, 0x2, P1 ;  /* 0x0000001317197211 */ /* 0x000fc600008f1419 */
[----:B------:R-:W-:Y:S01]  /*0d80*/  IMAD.X R23, R13, 0x1, R22, P0 ;  /* 0x000000010d177824 */ /* 0x000fe200000e0616 */
[C---:B------:R-:W-:Y:S01]  /*0d90*/  LEA R22, P0, R9.reuse, R16, 0x2 ;  /* 0x0000001009167211 */ /* 0x040fe200078010ff */
[----:B------:R-:W2:Y:S03]  /*0da0*/  LDG.E R26, desc[UR4][R24.64] ;  /* 0x00000004181a7981 */ /* 0x000ea6000c1e1900 */
[----:B------:R-:W-:Y:S02]  /*0db0*/  LEA.HI.X R23, R9, R17, R23, 0x2, P0 ;  /* 0x0000001109177211 */ /* 0x000fe400000f1417 */
[----:B------:R-:W3:Y:S04]  /*0dc0*/  LDG.E R9, desc[UR4][R20.64] ;  /* 0x0000000414097981 */ /* 0x000ee8000c1e1900 */
[----:B------:R-:W3:Y:S01]  /*0dd0*/  LDG.E R29, desc[UR4][R22.64] ;  /* 0x00000004161d7981 */ /* 0x000ee2000c1e1900 */
[----:B--2---:R-:W-:-:S05]  /*0de0*/  IADD3 R26, P0, PT, R26, R27, RZ ;  /* 0x0000001b1a1a7210 */ /* 0x004fca0007f1e0ff */
[----:B------:R-:W-:Y:S01]  /*0df0*/  IMAD.X R27, RZ, RZ, R28, P0 ;  /* 0x000000ffff1b7224 */ /* 0x000fe200000e061c */
[----:B------:R-:W-:Y:S01]  /*0e00*/  ISETP.NE.U32.AND P0, PT, R30, 0x1, PT ;  /* 0x000000011e00780c */ /* 0x000fe20003f05070 */
[----:B---3--:R-:W-:-:S03]  /*0e10*/  IMAD.WIDE.U32 R26, R9, R29, R26 ;  /* 0x0000001d091a7225 */ /* 0x008fc600078e001a */
[----:B------:R-:W-:Y:S02]  /*0e20*/  ISETP.NE.AND.EX P0, PT, RZ, RZ, PT, P0 ;  /* 0x000000ffff00720c */ /* 0x000fe40003f05300 */
[----:B------:R0:W-:Y:S11]  /*0e30*/  STG.E desc[UR4][R24.64], R26 ;  /* 0x0000001a18007986 */ /* 0x0001f6000c101904 */
[----:B------:R-:W-:Y:S05]  /*0e40*/  @!P0 BRA `(.L_x_11) ;  /* 0x0000000000488947 */ /* 0x000fea0003800000 */
[----:B0-----:R-:W2:Y:S04]  /*0e50*/  LDG.E R26, desc[UR4][R24.64+-0x4] ;  /* 0xfffffc04181a7981 */ /* 0x001ea8000c1e1900 */
[----:B------:R-:W3:Y:S04]  /*0e60*/  LDG.E R9, desc[UR4][R20.64] ;  /* 0x0000000414097981 */ /* 0x000ee8000c1e1900 */
[----:B------:R-:W3:Y:S01]  /*0e70*/  LDG.E R29, desc[UR4][R22.64+-0x4] ;  /* 0xfffffc04161d7981 */ /* 0x000ee2000c1e1900 */
[----:B--2---:R-:W-:-:S05]  /*0e80*/  IADD3 R26, P0, PT, R26, R27, RZ ;  /* 0x0000001b1a1a7210 */ /* 0x004fca0007f1e0ff */
[----:B------:R-:W-:Y:S02]  /*0e90*/  IMAD.X R27, RZ, RZ, R28, P0 ;  /* 0x000000ffff1b7224 */ /* 0x000fe400000e061c */
[----:B---3--:R-:W-:Y:S01]  /*0ea0*/  IMAD.WIDE.U32 R26, R9, R29, R26 ;  /* 0x0000001d091a7225 */ /* 0x008fe200078e001a */
[----:B------:R-:W-:-:S04]  /*0eb0*/  LOP3.LUT R9, R12, 0x3, RZ, 0xc0, !PT ;  /* 0x000000030c097812 */ /* 0x000fc800078ec0ff */
[----:B------:R1:W-:Y:S01]  /*0ec0*/  STG.E desc[UR4][R24.64+-0x4], R26 ;  /* 0xfffffc1a18007986 */ /* 0x0003e2000c101904 */
[----:B------:R-:W-:-:S04]  /*0ed0*/  ISETP.NE.U32.AND P0, PT, R9, 0x2, PT ;  /* 0x000000020900780c */ /* 0x000fc80003f05070 */
[----:B------:R-:W-:-:S13]  /*0ee0*/  ISETP.NE.AND.EX P0, PT, RZ, RZ, PT, P0 ;  /* 0x000000ffff00720c */ /* 0x000fda0003f05300 */
[----:B-1----:R-:W-:Y:S05]  /*0ef0*/  @!P0 BRA `(.L_x_11) ;  /* 0x00000000001c8947 */ /* 0x002fea0003800000 */
[----:B------:R-:W2:Y:S04]  /*0f00*/  LDG.E R26, desc[UR4][R24.64+-0x8] ;  /* 0xfffff804181a7981 */ /* 0x000ea8000c1e1900 */
[----:B------:R-:W3:Y:S04]  /*0f10*/  LDG.E R21, desc[UR4][R20.64] ;  /* 0x0000000414157981 */ /* 0x000ee8000c1e1900 */
[----:B------:R-:W3:Y:S01]  /*0f20*/  LDG.E R22, desc[UR4][R22.64+-0x8] ;  /* 0xfffff80416167981 */ /* 0x000ee2000c1e1900 */
[----:B--2---:R-:W-:-:S05]  /*0f30*/  IADD3 R26, P0, PT, R26, R27, RZ ;  /* 0x0000001b1a1a7210 */ /* 0x004fca0007f1e0ff */
[----:B------:R-:W-:Y:S02]  /*0f40*/  IMAD.X R27, RZ, RZ, R28, P0 ;  /* 0x000000ffff1b7224 */ /* 0x000fe400000e061c */
[----:B---3--:R-:W-:-:S05]  /*0f50*/  IMAD.WIDE.U32 R26, R21, R22, R26 ;  /* 0x00000016151a7225 */ /* 0x008fca00078e001a */
[----:B------:R1:W-:Y:S02]  /*0f60*/  STG.E desc[UR4][R24.64+-0x8], R26 ;  /* 0xfffff81a18007986 */ /* 0x0003e4000c101904 */
.L_x_11:
[----:B------:R-:W-:Y:S05]  /*0f70*/  BSYNC.RECONVERGENT B0 ;  /* 0x0000000000007941 */ /* 0x000fea0003800200 */
.L_x_10:
[----:B------:R-:W-:Y:S01]  /*0f80*/  IADD3 R9, P0, PT, R12, R7, RZ ;  /* 0x000000070c097210 */ /* 0x000fe20007f1e0ff */
[----:B------:R-:W-:Y:S03]  /*0f90*/  BSSY.RECONVERGENT B0, `(.L_x_16) ;  /* 0x000001c000007945 */ /* 0x000fe60003800200 */
[----:B------:R-:W-:Y:S01]  /*0fa0*/  LOP3.LUT R9, RZ, R9, RZ, 0x33, !PT ;  /* 0x00000009ff097212 */ /* 0x000fe200078e33ff */
[----:B------:R-:W-:-:S03]  /*0fb0*/  IMAD.X R20, R13, 0x1, R4, P0 ;  /* 0x000000010d147824 */ /* 0x000fc600000e0604 */
[----:B------:R-:W-:Y:S02]  /*0fc0*/  IADD3 R9, P1, PT, R9, R0, RZ ;  /* 0x0000000009097210 */ /* 0x000fe40007f3e0ff */
[----:B------:R-:W-:Y:S02]  /*0fd0*/  LOP3.LUT R20, RZ, R20, RZ, 0x33, !PT ;  /* 0x00000014ff147212 */ /* 0x000fe400078e33ff */
[----:B------:R-:W-:-:S03]  /*0fe0*/  ISETP.GE.U32.AND P0, PT, R9, R0, PT ;  /* 0x000000000900720c */ /* 0x000fc60003f06070 */
[----:B------:R-:W-:Y:S01]  /*0ff0*/  IMAD.X R23, R20, 0x1, R3, P1 ;  /* 0x0000000114177824 */ /* 0x000fe200008e0603 */
[----:B------:R-:W-:-:S04]  /*1000*/  ISETP.EQ.U32.AND P1, PT, R27, RZ, PT ;  /* 0x000000ff1b00720c */ /* 0x000fc80003f22070 */
[----:B------:R-:W-:-:S04]  /*1010*/  ISETP.GE.U32.AND.EX P0, PT, R23, R3, PT, P0 ;  /* 0x000000031700720c */ /* 0x000fc80003f06100 */
[----:B------:R-:W-:-:S13]  /*1020*/  ISETP.EQ.OR.EX P0, PT, R28, RZ, P0, P1 ;  /* 0x000000ff1c00720c */ /* 0x000fda0000702710 */
[----:B------:R-:W-:Y:S05]  /*1030*/  @P0 BRA `(.L_x_17) ;  /* 0x0000000000440947 */ /* 0x000fea0003800000 */
[----:B------:R-:W-:-:S04]  /*1040*/  ISETP.GE.U32.AND P0, PT, R5, R0, PT ;  /* 0x000000000500720c */ /* 0x000fc80003f06070 */
[----:B------:R-:W-:-:S13]  /*1050*/  ISETP.GE.U32.AND.EX P0, PT, R6, R3, PT, P0 ;  /* 0x000000030600720c */ /* 0x000fda0003f06100 */
.L_x_18:
[----:B------:R-:W-:-:S04]  /*1060*/  LEA R20, P1, R9, R18, 0x2 ;  /* 0x0000001209147211 */ /* 0x000fc800078210ff */
[----:B------:R-:W-:-:S05]  /*1070*/  LEA.HI.X R21, R9, R19, R23, 0x2, P1 ;  /* 0x0000001309157211 */ /* 0x000fca00008f1417 */
[----:B------:R-:W2:Y:S01]  /*1080*/  LDG.E R22, desc[UR4][R20.64] ;  /* 0x0000000414167981 */ /* 0x000ea2000c1e1900 */
[----:B------:R-:W-:-:S04]  /*1090*/  ISETP.NE.U32.AND P1, PT, R9, RZ, PT ;  /* 0x000000ff0900720c */ /* 0x000fc80003f25070 */
[----:B------:R-:W-:Y:S02]  /*10a0*/  ISETP.NE.AND.EX P1, PT, R23, RZ, PT, P1 ;  /* 0x000000ff1700720c */ /* 0x000fe40003f25310 */
[----:B--2---:R-:W-:-:S05]  /*10b0*/  IADD3 R27, P2, PT, R22, R27, RZ ;  /* 0x0000001b161b7210 */ /* 0x004fca0007f5e0ff */
[----:B------:R2:W-:Y:S01]  /*10c0*/  STG.E desc[UR4][R20.64], R27 ;  /* 0x0000001b14007986 */ /* 0x0005e2000c101904 */
[----:B------:R-:W-:-:S05]  /*10d0*/  IMAD.X R22, RZ, RZ, R28, P2 ;  /* 0x000000ffff167224 */ /* 0x000fca00010e061c */
[----:B------:R-:W-:Y:S05]  /*10e0*/  @!P1 BRA `(.L_x_17) ;  /* 0x0000000000189947 */ /* 0x000fea0003800000 */
[----:B------:R-:W-:Y:S01]  /*10f0*/  ISETP.GT.U32.AND P1, PT, R27, -0x1, PT ;  /* 0xffffffff1b00780c */ /* 0x000fe20003f24070 */
[----:B--2---:R-:W-:Y:S01]  /*1100*/  IMAD.MOV.U32 R27, RZ, RZ, R22 ;  /* 0x000000ffff1b7224 */ /* 0x004fe200078e0016 */
[----:B------:R-:W-:Y:S02]  /*1110*/  IADD3 R9, P2, PT, R9, -0x1, RZ ;  /* 0xffffffff09097810 */ /* 0x000fe40007f5e0ff */
[----:B------:R-:W-:Y:S02]  /*1120*/  ISETP.GT.U32.AND.EX P1, PT, R22, RZ, PT, P1 ;  /* 0x000000ff1600720c */ /* 0x000fe40003f24110 */
[----:B------:R-:W-:-:S11]  /*1130*/  IADD3.X R23, PT, PT, R23, -0x1, RZ, P2, !PT ;  /* 0xffffffff17177810 */ /* 0x000fd600017fe4ff */
[----:B------:R-:W-:Y:S05]  /*1140*/  @!P0 BRA P1, `(.L_x_18) ;  /* 0xfffffffc00c48947 */ /* 0x000fea000083ffff */
.L_x_17:
[----:B------:R-:W-:Y:S05]  /*1150*/  BSYNC.RECONVERGENT B0 ;  /* 0x0000000000007941 */ /* 0x000fea0003800200 */
.L_x_16:
[----:B------:R-:W-:Y:S02]  /*1160*/  IADD3 R7, P0, PT, R7, 0x1, RZ ;  /* 0x0000000107077810 */ /* 0x000fe40007f1e0ff */
[----:B------:R-:W-:-:S03]  /*1170*/  IADD3 R5, P1, PT, R5, -0x1, RZ ;  /* 0xffffffff05057810 */ /* 0x000fc60007f3e0ff */
[----:B------:R-:W-:Y:S01]  /*1180*/  IMAD.X R4, RZ, RZ, R4, P0 ;  /* 0x000000ffff047224 */ /* 0x000fe200000e0604 */
[----:B------:R-:W-:Y:S02]  /*1190*/  ISETP.NE.U32.AND P0, PT, R7, R10, PT ;  /* 0x0000000a0700720c */ /* 0x000fe40003f05070 */
[----:B------:R-:W-:Y:S02]  /*11a0*/  IADD3.X R6, PT, PT, R6, -0x1, RZ, P1, !PT ;  /* 0xffffffff06067810 */ /* 0x000fe40000ffe4ff */
[----:B------:R-:W-:-:S13]  /*11b0*/  ISETP.NE.AND.EX P0, PT, R4, R11, PT, P0 ;  /* 0x0000000b0400720c */ /* 0x000fda0003f05300 */
[----:B------:R-:W-:Y:S05]  /*11c0*/  @P0 BRA `(.L_x_19) ;  /* 0xfffffff400880947 */ /* 0x000fea000383ffff */
[----:B------:R-:W-:Y:S05]  /*11d0*/  EXIT ;  /* 0x000000000000794d */ /* 0x000fea0003800000 */
.L_x_20:
[----:B------:R-:W-:-:S00]  /*11e0*/  BRA `(.L_x_20) ;  /* 0xfffffffc00fc7947 */ /* 0x000fc0000383ffff */
[----:B------:R-:W-:-:S00]  /*11f0*/  NOP ;  /* 0x0000000000007918 */ /* 0x000fc00000000000 */
        /* <DEDUP_REMOVED lines=8> */
.L_x_36:


//--------------------- .text._Z6kernelPjS_mmS_   --------------------------
	.section	.text._Z6kernelPjS_mmS_,"ax",@progbits
	.align	128
        .global         _Z6kernelPjS_mmS_
        .type           _Z6kernelPjS_mmS_,@function
        .size           _Z6kernelPjS_mmS_,(.L_x_37 - _Z6kernelPjS_mmS_)
        .other          _Z6kernelPjS_mmS_,@"STO_CUDA_ENTRY STV_DEFAULT"
_Z6kernelPjS_mmS_:
.text._Z6kernelPjS_mmS_:
[----:B------:R-:W-:Y:S01]  /*0000*/  LDC R1, c[0x0][0x37c] ;  /* 0x0000df00ff017b82 */ /* 0x000fe20000000800 */
[----:B------:R-:W0:Y:S01]  /*0010*/  LDCU.128 UR12, c[0x0][0x390] ;  /* 0x00007200ff0c77ac */ /* 0x000e220008000c00 */
[----:B------:R-:W1:Y:S01]  /*0020*/  LDCU.64 UR18, c[0x0][0x358] ;  /* 0x00006b00ff1277ac */ /* 0x000e620008000a00 */
[----:B0-----:R-:W-:-:S04]  /*0030*/  UIADD3 UR21, UP0, UPT, UR14, UR12, URZ ;  /* 0x0000000c0e157290 */ /* 0x001fc8000ff1e0ff */
[----:B------:R-:W-:Y:S02]  /*0040*/  UIADD3.X UR8, UPT, UPT, UR15, UR13, URZ, UP0, !UPT ;  /* 0x0000000d0f087290 */ /* 0x000fe400087fe4ff */
[----:B------:R-:W-:-:S04]  /*0050*/  UISETP.NE.U32.AND UP0, UPT, UR21, URZ, UPT ;  /* 0x000000ff1500728c */ /* 0x000fc8000bf05070 */
[----:B------:R-:W-:-:S09]  /*0060*/  UISETP.NE.AND.EX UP0, UPT, UR8, URZ, UPT, UP0 ;  /* 0x000000ff0800728c */ /* 0x000fd2000bf05300 */
[----:B-1----:R-:W-:Y:S05]  /*0070*/  BRA.U !UP0, `(.L_x_21) ;  /* 0x0000000508787547 */ /* 0x002fea000b800000 */
[----:B------:R-:W-:Y:S02]  /*0080*/  UISETP.GE.U32.AND UP1, UPT, UR21, 0x10, UPT ;  /* 0x000000101500788c */ /* 0x000fe4000bf26070 */
[----:B------:R-:W-:Y:S02]  /*0090*/  ULOP3.LUT UR10, UR21, 0xf, URZ, 0xc0, !UPT ;  /* 0x0000000f150a7892 */ /* 0x000fe4000f8ec0ff */
[----:B------:R-:W-:Y:S02]  /*00a0*/  UISETP.GE.U32.AND.EX UP1, UPT, UR8, URZ, UPT, UP1 ;  /* 0x000000ff0800728c */ /* 0x000fe4000bf26110 */
[----:B------:R-:W-:Y:S01]  /*00b0*/  UISETP.NE.U32.AND UP0, UPT, UR10, URZ, UPT ;  /* 0x000000ff0a00728c */ /* 0x000fe2000bf05070 */
[----:B------:R-:W-:Y:S01]  /*00c0*/  UMOV UR6, URZ ;  /* 0x000000ff00067c82 */ /* 0x000fe20008000000 */
[----:B------:R-:W-:Y:S02]  /*00d0*/  UMOV UR7, URZ ;  /* 0x000000ff00077c82 */ /* 0x000fe40008000000 */
[----:B------:R-:W-:-:S03]  /*00e0*/  UISETP.NE.AND.EX UP0, UPT, URZ, URZ, UPT, UP0 ;  /* 0x000000ffff00728c */ /* 0x000fc6000bf05300 */
[----:B------:R-:W-:Y:S08]  /*00f0*/  BRA.U !UP1, `(.L_x_22) ;  /* 0x0000000109787547 */ /* 0x000ff0000b800000 */
[----:B------:R-:W0:Y:S01]  /*0100*/  LDCU.64 UR16, c[0x0][0x3a0] ;  /* 0x00007400ff1077ac */ /* 0x000e220008000a00 */
[----:B------:R-:W-:Y:S01]  /*0110*/  ULOP3.LUT UR6, UR21, 0xfffffff0, URZ, 0xc0, !UPT ;  /* 0xfffffff015067892 */ /* 0x000fe2000f8ec0ff */
[----:B------:R-:W-:Y:S01]  /*0120*/  UMOV UR7, UR8 ;  /* 0x0000000800077c82 */ /* 0x000fe20008000000 */
[----:B------:R-:W-:Y:S01]  /*0130*/  UMOV UR4, URZ ;  /* 0x000000ff00047c82 */ /* 0x000fe20008000000 */
[----:B------:R-:W-:-:S09]  /*0140*/  UMOV UR5, URZ ;  /* 0x000000ff00057c82 */ /* 0x000fd20008000000 */
.L_x_23:
[----:B0-----:R-:W-:-:S04]  /*0150*/  ULEA UR9, UP1, UR4, UR16, 0x2 ;  /* 0x0000001004097291 */ /* 0x001fc8000f8210ff */
[----:B------:R-:W-:Y:S02]  /*0160*/  ULEA.HI.X UR11, UR4, UR17, UR5, 0x2, UP1 ;  /* 0x00000011040b7291 */ /* 0x000fe400088f1405 */
[----:B-1----:R-:W-:Y:S01]  /*0170*/  IMAD.U32 R2, RZ, RZ, UR9 ;  /* 0x00000009ff027e24 */ /* 0x002fe2000f8e00ff */
[----:B------:R-:W-:-:S03]  /*0180*/  UIADD3 UR4, UP1, UPT, UR4, 0x10, URZ ;  /* 0x0000001004047890 */ /* 0x000fc6000ff3e0ff */
[----:B------:R-:W-:Y:S01]  /*0190*/  IMAD.U32 R3, RZ, RZ, UR11 ;  /* 0x0000000bff037e24 */ /* 0x000fe2000f8e00ff */
[----:B------:R-:W-:Y:S02]  /*01a0*/  UIADD3.X UR5, UPT, UPT, URZ, UR5, URZ, UP1, !UPT ;  /* 0x00000005ff057290 */ /* 0x000fe40008ffe4ff */
[----:B------:R-:W-:Y:S02]  /*01b0*/  UISETP.NE.U32.AND UP1, UPT, UR4, UR6, UPT ;  /* 0x000000060400728c */ /* 0x000fe4000bf25070 */
[----:B------:R1:W-:Y:S02]  /*01c0*/  STG.E desc[UR18][R2.64], RZ ;  /* 0x000000ff02007986 */ /* 0x0003e4000c101912 */
[----:B------:R-:W-:Y:S02]  /*01d0*/  UISETP.NE.AND.EX UP1, UPT, UR5, UR7, UPT, UP1 ;  /* 0x000000070500728c */ /* 0x000fe4000bf25310 */
        /* <DEDUP_REMOVED lines=15> */
[----:B------:R-:W-:Y:S05]  /*02d0*/  BRA.U UP1, `(.L_x_23) ;  /* 0xfffffffd019c7547 */ /* 0x000fea000b83ffff */
.L_x_22:
[----:B------:R-:W-:Y:S05]  /*02e0*/  BRA.U !UP0, `(.L_x_21) ;  /* 0x0000000108dc7547 */ /* 0x000fea000b800000 */
[----:B------:R-:W-:Y:S02]  /*02f0*/  UISETP.GE.U32.AND UP1, UPT, UR10, 0x8, UPT ;  /* 0x000000080a00788c */ /* 0x000fe4000bf26070 */
[----:B------:R-:W-:Y:S02]  /*0300*/  ULOP3.LUT UR9, UR21, 0x7, URZ, 0xc0, !UPT ;  /* 0x0000000715097892 */ /* 0x000fe4000f8ec0ff */
[----:B------:R-:W-:Y:S02]  /*0310*/  UISETP.GE.U32.AND.EX UP1, UPT, URZ, URZ, UPT, UP1 ;  /* 0x000000ffff00728c */ /* 0x000fe4000bf26110 */
[----:B------:R-:W-:-:S04]  /*0320*/  UISETP.NE.U32.AND UP0, UPT, UR9, URZ, UPT ;  /* 0x000000ff0900728c */ /* 0x000fc8000bf05070 */
[----:B------:R-:W-:-:S03]  /*0330*/  UISETP.NE.AND.EX UP0, UPT, URZ, URZ, UPT, UP0 ;  /* 0x000000ffff00728c */ /* 0x000fc6000bf05300 */
[----:B------:R-:W-:Y:S08]  /*0340*/  BRA.U !UP1, `(.L_x_24) ;  /* 0x00000001093c7547 */ /* 0x000ff0000b800000 */
[----:B------:R-:W0:Y:S02]  /*0350*/  LDCU.64 UR4, c[0x0][0x3a0] ;  /* 0x00007400ff0477ac */ /* 0x000e240008000a00 */
[----:B0-----:R-:W-:-:S04]  /*0360*/  ULEA UR4, UP1, UR6, UR4, 0x2 ;  /* 0x0000000406047291 */ /* 0x001fc8000f8210ff */
[----:B------:R-:W-:Y:S02]  /*0370*/  ULEA.HI.X UR5, UR6, UR5, UR7, 0x2, UP1 ;  /* 0x0000000506057291 */ /* 0x000fe400088f1407 */
[----:B-1----:R-:W-:Y:S01]  /*0380*/  IMAD.U32 R2, RZ, RZ, UR4 ;  /* 0x00000004ff027e24 */ /* 0x002fe2000f8e00ff */
[----:B------:R-:W-:-:S03]  /*0390*/  UIADD3 UR6, UP1, UPT, UR6, 0x8, URZ ;  /* 0x0000000806067890 */ /* 0x000fc6000ff3e0ff */
[----:B------:R-:W-:Y:S01]  /*03a0*/  MOV R3, UR5 ;  /* 0x0000000500037c02 */ /* 0x000fe20008000f00 */
[----:B------:R-:W-:-:S04]  /*03b0*/  UIADD3.X UR7, UPT, UPT, URZ, UR7, URZ, UP1, !UPT ;  /* 0x00000007ff077290 */ /* 0x000fc80008ffe4ff */
[----:B------:R0:W-:Y:S04]  /*03c0*/  STG.E desc[UR18][R2.64], RZ ;  /* 0x000000ff02007986 */ /* 0x0001e8000c101912 */
[----:B------:R0:W-:Y:S04]  /*03d0*/  STG.E desc[UR18][R2.64+0x4], RZ ;  /* 0x000004ff02007986 */ /* 0x0001e8000c101912 */
[----:B------:R0:W-:Y:S04]  /*03e0*/  STG.E desc[UR18][R2.64+0x8], RZ ;  /* 0x000008ff02007986 */ /* 0x0001e8000c101912 */
[----:B------:R0:W-:Y:S04]  /*03f0*/  STG.E desc[UR18][R2.64+0xc], RZ ;  /* 0x00000cff02007986 */ /* 0x0001e8000c101912 */
[----:B------:R0:W-:Y:S04]  /*0400*/  STG.E desc[UR18][R2.64+0x10], RZ ;  /* 0x000010ff02007986 */ /* 0x0001e8000c101912 */
[----:B------:R0:W-:Y:S04]  /*0410*/  STG.E desc[UR18][R2.64+0x14], RZ ;  /* 0x000014ff02007986 */ /* 0x0001e8000c101912 */
[----:B------:R0:W-:Y:S04]  /*0420*/  STG.E desc[UR18][R2.64+0x18], RZ ;  /* 0x000018ff02007986 */ /* 0x0001e8000c101912 */
[----:B------:R0:W-:Y:S02]  /*0430*/  STG.E desc[UR18][R2.64+0x1c], RZ ;  /* 0x00001cff02007986 */ /* 0x0001e4000c101912 */
.L_x_24:
[----:B------:R-:W-:Y:S05]  /*0440*/  BRA.U !UP0, `(.L_x_21) ;  /* 0x0000000108847547 */ /* 0x000fea000b800000 */
[----:B------:R-:W-:Y:S02]  /*0450*/  UISETP.GE.U32.AND UP1, UPT, UR9, 0x4, UPT ;  /* 0x000000040900788c */ /* 0x000fe4000bf26070 */
[----:B------:R-:W-:Y:S02]  /*0460*/  ULOP3.LUT UR11, UR21, 0x3, URZ, 0xc0, !UPT ;  /* 0x00000003150b7892 */ /* 0x000fe4000f8ec0ff */
[----:B------:R-:W-:Y:S02]  /*0470*/  UISETP.GE.U32.AND.EX UP1, UPT, URZ, URZ, UPT, UP1 ;  /* 0x000000ffff00728c */ /* 0x000fe4000bf26110 */
[----:B------:R-:W-:-:S04]  /*0480*/  UISETP.NE.U32.AND UP0, UPT, UR11, URZ, UPT ;  /* 0x000000ff0b00728c */ /* 0x000fc8000bf05070 */
[----:B------:R-:W-:-:S03]  /*0490*/  UISETP.NE.AND.EX UP0, UPT, URZ, URZ, UPT, UP0 ;  /* 0x000000ffff00728c */ /* 0x000fc6000bf05300 */
[----:B------:R-:W-:Y:S08]  /*04a0*/  BRA.U !UP1, `(.L_x_25) ;  /* 0x00000001092c7547 */ /* 0x000ff0000b800000 */
[----:B------:R-:W2:Y:S02]  /*04b0*/  LDCU.64 UR4, c[0x0][0x3a0] ;  /* 0x00007400ff0477ac */ /* 0x000ea40008000a00 */
[----:B--2---:R-:W-:-:S04]  /*04c0*/  ULEA UR4, UP1, UR6, UR4, 0x2 ;  /* 0x0000000406047291 */ /* 0x004fc8000f8210ff */
[----:B------:R-:W-:Y:S02]  /*04d0*/  ULEA.HI.X UR5, UR6, UR5, UR7, 0x2, UP1 ;  /* 0x0000000506057291 */ /* 0x000fe400088f1407 */
[----:B01----:R-:W-:Y:S01]  /*04e0*/  IMAD.U32 R2, RZ, RZ, UR4 ;  /* 0x00000004ff027e24 */ /* 0x003fe2000f8e00ff */
[----:B------:R-:W-:-:S03]  /*04f0*/  UIADD3 UR6, UP1, UPT, UR6, 0x4, URZ ;  /* 0x0000000406067890 */ /* 0x000fc6000ff3e0ff */
[----:B------:R-:W-:Y:S01]  /*0500*/  IMAD.U32 R3, RZ, RZ, UR5 ;  /* 0x00000005ff037e24 */ /* 0x000fe2000f8e00ff */
[----:B------:R-:W-:-:S04]  /*0510*/  UIADD3.X UR7, UPT, UPT, URZ, UR7, URZ, UP1, !UPT ;  /* 0x00000007ff077290 */ /* 0x000fc80008ffe4ff */
[----:B------:R2:W-:Y:S04]  /*0520*/  STG.E desc[UR18][R2.64], RZ ;  /* 0x000000ff02007986 */ /* 0x0005e8000c101912 */
[----:B------:R2:W-:Y:S04]  /*0530*/  STG.E desc[UR18][R2.64+0x4], RZ ;  /* 0x000004ff02007986 */ /* 0x0005e8000c101912 */
[----:B------:R2:W-:Y:S04]  /*0540*/  STG.E desc[UR18][R2.64+0x8], RZ ;  /* 0x000008ff02007986 */ /* 0x0005e8000c101912 */
[----:B------:R2:W-:Y:S02]  /*0550*/  STG.E desc[UR18][R2.64+0xc], RZ ;  /* 0x00000cff02007986 */ /* 0x0005e4000c101912 */
.L_x_25:
[----:B------:R-:W-:Y:S05]  /*0560*/  BRA.U !UP0, `(.L_x_21) ;  /* 0x00000001083c7547 */ /* 0x000fea000b800000 */
[----:B------:R-:W3:Y:S01]  /*0570*/  LDCU.64 UR16, c[0x0][0x3a0] ;  /* 0x00007400ff1077ac */ /* 0x000ee20008000a00 */
[----:B------:R-:W-:Y:S01]  /*0580*/  UMOV UR4, URZ ;  /* 0x000000ff00047c82 */ /* 0x000fe20008000000 */
[----:B------:R-:W-:-:S05]  /*0590*/  UMOV UR5, URZ ;  /* 0x000000ff00057c82 */ /* 0x000fca0008000000 */
.L_x_26:
[----:B---3--:R-:W-:-:S04]  /*05a0*/  ULEA UR9, UP0, UR6, UR16, 0x2 ;  /* 0x0000001006097291 */ /* 0x008fc8000f8010ff */
[----:B------:R-:W-:Y:S02]  /*05b0*/  ULEA.HI.X UR10, UR6, UR17, UR7, 0x2, UP0 ;  /* 0x00000011060a7291 */ /* 0x000fe400080f1407 */
[----:B012---:R-:W-:Y:S01]  /*05c0*/  IMAD.U32 R2, RZ, RZ, UR9 ;  /* 0x00000009ff027e24 */ /* 0x007fe2000f8e00ff */
[----:B------:R-:W-:Y:S02]  /*05d0*/  UIADD3 UR4, UP0, UPT, UR4, 0x1, URZ ;  /* 0x0000000104047890 */ /* 0x000fe4000ff1e0ff */
[----:B------:R-:W-:Y:S01]  /*05e0*/  UIADD3 UR6, UP1, UPT, UR6, 0x1, URZ ;  /* 0x0000000106067890 */ /* 0x000fe2000ff3e0ff */
[----:B------:R-:W-:Y:S01]  /*05f0*/  MOV R3, UR10 ;  /* 0x0000000a00037c02 */ /* 0x000fe20008000f00 */
[----:B------:R-:W-:Y:S02]  /*0600*/  UIADD3.X UR5, UPT, UPT, URZ, UR5, URZ, UP0, !UPT ;  /* 0x00000005ff057290 */ /* 0x000fe400087fe4ff */
[----:B------:R-:W-:Y:S02]  /*0610*/  UISETP.NE.U32.AND UP0, UPT, UR4, UR11, UPT ;  /* 0x0000000b0400728c */ /* 0x000fe4000bf05070 */
[----:B------:R4:W-:Y:S01]  /*0620*/  STG.E desc[UR18][R2.64], RZ ;  /* 0x000000ff02007986 */ /* 0x0009e2000c101912 */
[----:B------:R-:W-:-:S02]  /*0630*/  UIADD3.X UR7, UPT, UPT, URZ, UR7, URZ, UP1, !UPT ;  /* 0x00000007ff077290 */ /* 0x000fc40008ffe4ff */
[----:B------:R-:W-:-:S09]  /*0640*/  UISETP.NE.AND.EX UP0, UPT, UR5, URZ, UPT, UP0 ;  /* 0x000000ff0500728c */ /* 0x000fd2000bf05300 */
[----:B----4-:R-:W-:Y:S05]  /*0650*/  BRA.U UP0, `(.L_x_26) ;  /* 0xfffffffd00d07547 */ /* 0x010fea000b83ffff */
.L_x_21:
[----:B------:R-:W-:Y:S02]  /*0660*/  ISETP.NE.U32.AND P0, PT, RZ, UR14, PT ;  /* 0x0000000eff007c0c */ /* 0x000fe4000bf05070 */
[----:B------:R-:W-:Y:S02]  /*0670*/  ISETP.EQ.U32.AND P1, PT, RZ, UR12, PT ;  /* 0x0000000cff007c0c */ /* 0x000fe4000bf22070 */
[----:B------:R-:W-:-:S04]  /*0680*/  ISETP.NE.AND.EX P0, PT, RZ, UR15, PT, P0 ;  /* 0x0000000fff007c0c */ /* 0x000fc8000bf05300 */
[----:B------:R-:W-:-:S13]  /*0690*/  ISETP.EQ.OR.EX P0, PT, RZ, UR13, !P0, P1 ;  /* 0x0000000dff007c0c */ /* 0x000fda000c702710 */
[----:B------:R-:W-:Y:S05]  /*06a0*/  @P0 EXIT ;  /* 0x000000000000094d */ /* 0x000fea0003800000 */
[----:B------:R-:W3:Y:S01]  /*06b0*/  LDCU.64 UR6, c[0x0][0x388] ;  /* 0x00007100ff0677ac */ /* 0x000ee20008000a00 */
[----:B------:R-:W4:Y:S01]  /*06c0*/  LDCU.64 UR16, c[0x0][0x3a0] ;  /* 0x00007400ff1077ac */ /* 0x000f220008000a00 */
[----:B------:R-:W-:Y:S02]  /*06d0*/  UIADD3 UR4, UP0, UPT, UR12, -0x2, URZ ;  /* 0xfffffffe0c047890 */ /* 0x000fe4000ff1e0ff */
[----:B------:R-:W-:Y:S02]  /*06e0*/  UIADD3 UR20, UP1, UPT, UR14, -0x1, URZ ;  /* 0xffffffff0e147890 */ /* 0x000fe4000ff3e0ff */
[----:B------:R-:W-:Y:S02]  /*06f0*/  UIADD3.X UR5, UPT, UPT, UR13, -0x1, URZ, UP0, !UPT ;  /* 0xffffffff0d057890 */ /* 0x000fe400087fe4ff */
[----:B------:R-:W-:Y:S01]  /*0700*/  IMAD.U32 R12, RZ, RZ, UR4 ;  /* 0x00000004ff0c7e24 */ /* 0x000fe2000f8e00ff */
[----:B------:R-:W-:Y:S02]  /*0710*/  ULOP3.LUT UR24, UR14, 0x7, URZ, 0xc0, !UPT ;  /* 0x000000070e187892 */ /* 0x000fe4000f8ec0ff */
[----:B------:R-:W-:Y:S01]  /*0720*/  ULOP3.LUT UR25, UR14, 0x3, URZ, 0xc0, !UPT ;  /* 0x000000030e197892 */ /* 0x000fe2000f8ec0ff */
[----:B------:R-:W-:Y:S01]  /*0730*/  IMAD.U32 R13, RZ, RZ, UR5 ;  /* 0x00000005ff0d7e24 */ /* 0x000fe2000f8e00ff */
[----:B---3--:R-:W-:-:S02]  /*0740*/  ULEA UR11, UP2, UR14, UR6, 0x2 ;  /* 0x000000060e0b7291 */ /* 0x008fc4000f8410ff */
[----:B------:R-:W-:Y:S02]  /*0750*/  UIADD3.X UR6, UPT, UPT, UR15, -0x1, URZ, UP1, !UPT ;  /* 0xffffffff0f067890 */ /* 0x000fe40008ffe4ff */
[----:B----4-:R-:W-:Y:S02]  /*0760*/  ULEA UR10, UP0, UR21, UR16, 0x2 ;  /* 0x00000010150a7291 */ /* 0x010fe4000f8010ff */
[----:B------:R-:W-:Y:S02]  /*0770*/  ULEA.HI.X UR13, UR14, UR7, UR15, 0x2, UP2 ;  /* 0x000000070e0d7291 */ /* 0x000fe400090f140f */
[----:B------:R-:W-:Y:S02]  /*0780*/  ULEA.HI.X UR12, UR21, UR17, UR8, 0x2, UP0 ;  /* 0x00000011150c7291 */ /* 0x000fe400080f1408 */
[----:B------:R-:W-:Y:S02]  /*0790*/  UIADD3 UR10, UP1, UPT, UR10, -0x10, URZ ;  /* 0xfffffff00a0a7890 */ /* 0x000fe4000ff3e0ff */
[----:B------:R-:W-:-:S02]  /*07a0*/  UIADD3 UR11, UP2, UPT, UR11, -0x10, URZ ;  /* 0xfffffff00b0b7890 */ /* 0x000fc4000ff5e0ff */
[----:B------:R-:W-:Y:S02]  /*07b0*/  UISETP.GE.U32.AND UP0, UPT, UR20, 0x7, UPT ;  /* 0x000000071400788c */ /* 0x000fe4000bf06070 */
[----:B------:R-:W-:Y:S02]  /*07c0*/  ULOP3.LUT UR9, UR14, 0xfffffff8, URZ, 0xc0, !UPT ;  /* 0xfffffff80e097892 */ /* 0x000fe4000f8ec0ff */
[----:B------:R-:W-:Y:S02]  /*07d0*/  UIADD3.X UR12, UPT, UPT, UR12, -0x1, URZ, UP1, !UPT ;  /* 0xffffffff0c0c7890 */ /* 0x000fe40008ffe4ff */
[----:B------:R-:W-:Y:S02]  /*07e0*/  UIADD3.X UR13, UPT, UPT, UR13, -0x1, URZ, UP2, !UPT ;  /* 0xffffffff0d0d7890 */ /* 0x000fe400097fe4ff */
[----:B------:R-:W-:Y:S01]  /*07f0*/  UISETP.GE.U32.AND.EX UP0, UPT, UR6, URZ, UPT, UP0 ;  /* 0x000000ff0600728c */ /* 0x000fe2000bf06100 */
[----:B------:R-:W-:Y:S01]  /*0800*/  UMOV UR4, URZ ;  /* 0x000000ff00047c82 */ /* 0x000fe20008000000 */
[----:B------:R-:W-:-:S09]  /*0810*/  UMOV UR5, URZ ;  /* 0x000000ff00057c82 */ /* 0x000fd20008000000 */
.L_x_34:
[----:B------:R-:W3:Y:S01]  /*0820*/  LDCU.64 UR16, c[0x0][0x390] ;  /* 0x00007200ff1077ac */ /* 0x000ee20008000a00 */
[----:B0-----:R-:W-:Y:S02]  /*0830*/  IMAD.MOV.U32 R9, RZ, RZ, RZ ;  /* 0x000000ffff097224 */ /* 0x001fe400078e00ff */
[----:B------:R-:W-:Y:S01]  /*0840*/  IMAD.MOV.U32 R14, RZ, RZ, RZ ;  /* 0x000000ffff0e7224 */ /* 0x000fe200078e00ff */
[----:B------:R-:W4:Y:S01]  /*0850*/  LDCU.64 UR14, c[0x0][0x380] ;  /* 0x00007000ff0e77ac */ /* 0x000f220008000a00 */
[----:B------:R-:W-:Y:S02]  /*0860*/  ULOP3.LUT UR6, URZ, UR4, URZ, 0x33, !UPT ;  /* 0x00000004ff067292 */ /* 0x000fe4000f8e33ff */
[----:B------:R-:W-:Y:S02]  /*0870*/  ULOP3.LUT UR7, URZ, UR5, URZ, 0x33, !UPT ;  /* 0x00000005ff077292 */ /* 0x000fe4000f8e33ff */
[----:B---3--:R-:W-:-:S04]  /*0880*/  UIADD3 UR6, UP1, UPT, UR6, UR16, URZ ;  /* 0x0000001006067290 */ /* 0x008fc8000ff3e0ff */
[----:B------:R-:W-:Y:S02]  /*0890*/  UIADD3.X UR7, UPT, UPT, UR7, UR17, URZ, UP1, !UPT ;  /* 0x0000001107077290 */ /* 0x000fe40008ffe4ff */
[----:B----4-:R-:W-:-:S04]  /*08a0*/  ULEA UR14, UP1, UR6, UR14, 0x2 ;  /* 0x0000000e060e7291 */ /* 0x010fc8000f8210ff */
[----:B------:R-:W-:Y:S02]  /*08b0*/  ULEA.HI.X UR7, UR6, UR15, UR7, 0x2, UP1 ;  /* 0x0000000f06077291 */ /* 0x000fe400088f1407 */
[----:B012---:R-:W-:Y:S01]  /*08c0*/  IMAD.U32 R2, RZ, RZ, UR14 ;  /* 0x0000000eff027e24 */ /* 0x007fe2000f8e00ff */
[----:B------:R-:W-:-:S03]  /*08d0*/  UMOV UR6, URZ ;  /* 0x000000ff00067c82 */ /* 0x000fc60008000000 */
[----:B------:R-:W-:Y:S01]  /*08e0*/  MOV R3, UR7 ;  /* 0x0000000700037c02 */ /* 0x000fe20008000f00 */
[----:B------:R-:W-:Y:S01]  /*08f0*/  UMOV UR7, URZ ;  /* 0x000000ff00077c82 */ /* 0x000fe20008000000 */
[----:B------:R-:W-:Y:S05]  /*0900*/  BRA.U !UP0, `(.L_x_27) ;  /* 0x0000000508487547 */ /* 0x000fea000b800000 */
[----:B------:R-:W0:Y:S01]  /*0910*/  LDCU UR14, c[0x0][0x39c] ;  /* 0x00007380ff0e77ac */ /* 0x000e220008000800 */
[----:B------:R-:W-:Y:S01]  /*0920*/  IMAD.MOV.U32 R9, RZ, RZ, RZ ;  /* 0x000000ffff097224 */ /* 0x000fe200078e00ff */
[----:B------:R-:W-:Y:S01]  /*0930*/  MOV R6, UR11 ;  /* 0x0000000b00067c02 */ /* 0x000fe20008000f00 */
[----:B------:R-:W-:Y:S01]  /*0940*/  IMAD.U32 R7, RZ, RZ, UR13 ;  /* 0x0000000dff077e24 */ /* 0x000fe2000f8e00ff */
[----:B------:R-:W-:Y:S02]  /*0950*/  USHF.L.U64.HI UR6, UR4, 0x2, UR5 ;  /* 0x0000000204067899 */ /* 0x000fe40008010205 */
[----:B------:R-:W-:-:S04]  /*0960*/  ULEA UR7, UP1, -UR4, UR10, 0x2 ;  /* 0x0000000a04077291 */ /* 0x000fc8000f8211ff */
[----:B------:R-:W-:Y:S02]  /*0970*/  UIADD3.X UR6, UPT, UPT, ~UR6, UR12, URZ, UP1, !UPT ;  /* 0x0000000c06067290 */ /* 0x000fe40008ffe5ff */
[----:B------:R-:W-:-:S04]  /*0980*/  IMAD.U32 R0, RZ, RZ, UR7 ;  /* 0x00000007ff007e24 */ /* 0x000fc8000f8e00ff */
[----:B------:R-:W-:Y:S01]  /*0990*/  IMAD.U32 R15, RZ, RZ, UR6 ;  /* 0x00000006ff0f7e24 */ /* 0x000fe2000f8e00ff */
[----:B------:R-:W-:Y:S01]  /*09a0*/  UMOV UR6, UR9 ;  /* 0x0000000900067c82 */ /* 0x000fe20008000000 */
[----:B0-----:R-:W-:-:S05]  /*09b0*/  UMOV UR7, UR14 ;  /* 0x0000000e00077c82 */ /* 0x001fca0008000000 */
.L_x_28:
[----:B0-----:R-:W-:Y:S01]  /*09c0*/  MOV R4, R0 ;  /* 0x0000000000047202 */ /* 0x001fe20000000f00 */
[----:B------:R-:W-:Y:S01]  /*09d0*/  IMAD.MOV.U32 R5, RZ, RZ, R15 ;  /* 0x000000ffff057224 */ /* 0x000fe200078e000f */
[----:B------:R-:W2:Y:S04]  /*09e0*/  LDG.E R11, desc[UR18][R2.64] ;  /* 0x00000012020b7981 */ /* 0x000ea8000c1e1900 */
[----:B------:R-:W3:Y:S04]  /*09f0*/  LDG.E R8, desc[UR18][R4.64+0xc] ;  /* 0x00000c1204087981 */ /* 0x000ee8000c1e1900 */
[----:B------:R-:W2:Y:S04]  /*0a00*/  LDG.E R0, desc[UR18][R6.64+0xc] ;  /* 0x00000c1206007981 */ /* 0x000ea8000c1e1900 */
[----:B------:R-:W4:Y:S01]  /*0a10*/  LDG.E R17, desc[UR18][R4.64+0x8] ;  /* 0x0000081204117981 */ /* 0x000f22000c1e1900 */
        /* <DEDUP_REMOVED lines=9> */
[----:B--2---:R-:W-:Y:S02]  /*0ab0*/  IMAD.WIDE.U32 R10, R15, R0, R10 ;  /* 0x000000000f0a7225 */ /* 0x004fe400078e000a */
[----:B------:R-:W2:Y:S04]  /*0ac0*/  LDG.E R15, desc[UR18][R4.64] ;  /* 0x00000012040f7981 */ /* 0x000ea8000c1e1900 */
[----:B------:R1:W-:Y:S04]  /*0ad0*/  STG.E desc[UR18][R4.64+0x8], R10 ;  /* 0x0000080a04007986 */ /* 0x0003e8000c101912 */
[----:B------:R-:W0:Y:S04]  /*0ae0*/  LDG.E R9, desc[UR18][R2.64] ;  /* 0x0000001202097981 */ /* 0x000e28000c1e1900 */
[----:B------:R-:W0:Y:S01]  /*0af0*/  LDG.E R0, desc[UR18][R6.64+0x4] ;  /* 0x0000041206007981 */ /* 0x000e22000c1e1900 */
[----:B---3--:R-:W-:-:S04]  /*0b00*/  IADD3 R16, P0, PT, R11, R17, RZ ;  /* 0x000000110b107210 */ /* 0x008fc80007f1e0ff */
[----:B------:R-:W-:-:S03]  /*0b10*/  IADD3.X R17, PT, PT, RZ, RZ, RZ, P0, !PT ;  /* 0x000000ffff117210 */ /* 0x000fc600007fe4ff */
[----:B0-----:R-:W-:-:S05]  /*0b20*/  IMAD.WIDE.U32 R8, R9, R0, R16 ;  /* 0x0000000009087225 */ /* 0x001fca00078e0010 */
[----:B------:R0:W-:Y:S04]  /*0b30*/  STG.E desc[UR18][R4.64+0x4], R8 ;  /* 0x0000040804007986 */ /* 0x0001e8000c101912 */
[----:B------:R-:W1:Y:S04]  /*0b40*/  LDG.E R11, desc[UR18][R2.64] ;  /* 0x00000012020b7981 */ /* 0x000e68000c1e1900 */
[----:B------:R-:W1:Y:S01]  /*0b50*/  LDG.E R0, desc[UR18][R6.64] ;  /* 0x0000001206007981 */ /* 0x000e62000c1e1900 */
[----:B--2---:R-:W-:-:S03]  /*0b60*/  IADD3 R16, P0, PT, R9, R15, RZ ;  /* 0x0000000f09107210 */ /* 0x004fc60007f1e0ff */
[----:B------:R-:W2:Y:S02]  /*0b70*/  LDG.E R15, desc[UR18][R4.64+-0x4] ;  /* 0xfffffc12040f7981 */ /* 0x000ea4000c1e1900 */
[----:B------:R-:W-:Y:S02]  /*0b80*/  IMAD.X R17, RZ, RZ, RZ, P0 ;  /* 0x000000ffff117224 */ /* 0x000fe400000e06ff */
[----:B-1----:R-:W-:-:S05]  /*0b90*/  IMAD.WIDE.U32 R10, R11, R0, R16 ;  /* 0x000000000b0a7225 */ /* 0x002fca00078e0010 */
[----:B------:R1:W-:Y:S04]  /*0ba0*/  STG.E desc[UR18][R4.64], R10 ;  /* 0x0000000a04007986 */ /* 0x0003e8000c101912 */
[----:B------:R-:W0:Y:S04]  /*0bb0*/  LDG.E R9, desc[UR18][R2.64] ;  /* 0x0000001202097981 */ /* 0x000e28000c1e1900 */
[----:B------:R-:W0:Y:S01]  /*0bc0*/  LDG.E R0, desc[UR18][R6.64+-0x4] ;  /* 0xfffffc1206007981 */ /* 0x000e22000c1e1900 */
[----:B--2---:R-:W-:-:S03]  /*0bd0*/  IADD3 R16, P0, PT, R11, R15, RZ ;  /* 0x0000000f0b107210 */ /* 0x004fc60007f1e0ff */
[----:B------:R-:W2:Y:S02]  /*0be0*/  LDG.E R15, desc[UR18][R4.64+-0x8] ;  /* 0xfffff812040f7981 */ /* 0x000ea4000c1e1900 */
[----:B------:R-:W-:Y:S02]  /*0bf0*/  IMAD.X R17, RZ, RZ, RZ, P0 ;  /* 0x000000ffff117224 */ /* 0x000fe400000e06ff */
        /* <DEDUP_REMOVED lines=12> */
[----:B------:R-:W2:Y:S01]  /*0cc0*/  LDG.E R15, desc[UR18][R4.64+-0x10] ;  /* 0xfffff012040f7981 */ /* 0x000ea2000c1e1900 */
[----:B------:R-:W-:-:S03]  /*0cd0*/  IADD3.X R17, PT, PT, RZ, RZ, RZ, P0, !PT ;  /* 0x000000ffff117210 */ /* 0x000fc600007fe4ff */
[----:B0-----:R-:W-:-:S05]  /*0ce0*/  IMAD.WIDE.U32 R8, R9, R0, R16 ;  /* 0x0000000009087225 */ /* 0x001fca00078e0010 */
[----:B------:R0:W-:Y:S04]  /*0cf0*/  STG.E desc[UR18][R4.64+-0xc], R8 ;  /* 0xfffff40804007986 */ /* 0x0001e8000c101912 */
[----:B------:R-:W1:Y:S04]  /*0d00*/  LDG.E R11, desc[UR18][R2.64] ;  /* 0x00000012020b7981 */ /* 0x000e68000c1e1900 */
[----:B------:R3:W1:Y:S01]  /*0d10*/  LDG.E R0, desc[UR18][R6.64+-0x10] ;  /* 0xfffff01206007981 */ /* 0x000662000c1e1900 */
[----:B--2---:R-:W-:-:S05]  /*0d20*/  IADD3 R16, P0, PT, R9, R15, RZ ;  /* 0x0000000f09107210 */ /* 0x004fca0007f1e0ff */
[----:B------:R-:W-:Y:S01]  /*0d30*/  IMAD.X R17, RZ, RZ, RZ, P0 ;  /* 0x000000ffff117224 */ /* 0x000fe200000e06ff */
[----:B------:R-:W-:-:S04]  /*0d40*/  UIADD3 UR6, UP1, UPT, UR6, -0x8, URZ ;  /* 0xfffffff806067890 */ /* 0x000fc8000ff3e0ff */
[----:B------:R-:W-:Y:S02]  /*0d50*/  UIADD3.X UR7, UPT, UPT, UR7, -0x1, URZ, UP1, !UPT ;  /* 0xffffffff07077890 */ /* 0x000fe40008ffe4ff */
[----:B------:R-:W-:-:S04]  /*0d60*/  UISETP.NE.U32.AND UP1, UPT, UR6, URZ, UPT ;  /* 0x000000ff0600728c */ /* 0x000fc8000bf25070 */
[----:B------:R-:W-:Y:S01]  /*0d70*/  UISETP.NE.AND.EX UP1, UPT, UR7, URZ, UPT, UP1 ;  /* 0x000000ff0700728c */ /* 0x000fe2000bf25310 */
[----:B---3--:R-:W-:-:S04]  /*0d80*/  IADD3 R6, P1, PT, R6, -0x20, RZ ;  /* 0xffffffe006067810 */ /* 0x008fc80007f3e0ff */
[----:B------:R-:W-:Y:S01]  /*0d90*/  IADD3.X R7, PT, PT, R7, -0x1, RZ, P1, !PT ;  /* 0xffffffff07077810 */ /* 0x000fe20000ffe4ff */
[----:B-1----:R-:W-:-:S05]  /*0da0*/  IMAD.WIDE.U32 R10, R11, R0, R16 ;  /* 0x000000000b0a7225 */ /* 0x002fca00078e0010 */
[----:B------:R0:W-:Y:S01]  /*0db0*/  STG.E desc[UR18][R4.64+-0x10], R10 ;  /* 0xfffff00a04007986 */ /* 0x0001e2000c101912 */
[----:B------:R-:W-:Y:S01]  /*0dc0*/  IADD3 R0, P0, PT, R4, -0x20, RZ ;  /* 0xffffffe004007810 */ /* 0x000fe20007f1e0ff */
[----:B------:R-:W-:-:S03]  /*0dd0*/  IMAD.MOV.U32 R9, RZ, RZ, R11 ;  /* 0x000000ffff097224 */ /* 0x000fc600078e000b */
[----:B------:R-:W-:Y:S01]  /*0de0*/  IADD3.X R15, PT, PT, R5, -0x1, RZ, P0, !PT ;  /* 0xffffffff050f7810 */ /* 0x000fe200007fe4ff */
[----:B------:R-:W-:Y:S08]  /*0df0*/  BRA.U UP1, `(.L_x_28) ;  /* 0xfffffff901f07547 */ /* 0x000ff0000b83ffff */
[----:B------:R-:W-:Y:S01]  /*0e00*/  IMAD.MOV.U32 R0, RZ, RZ, R10 ;  /* 0x000000ffff007224 */ /* 0x000fe200078e000a */
[----:B------:R-:W-:Y:S01]  /*0e10*/  UMOV UR6, UR9 ;  /* 0x0000000900067c82 */ /* 0x000fe20008000000 */
[----:B------:R-:W-:-:S05]  /*0e20*/  UMOV UR7, UR14 ;  /* 0x0000000e00077c82 */ /* 0x000fca0008000000 */
.L_x_27:
[----:B------:R-:W-:-:S04]  /*0e30*/  UISETP.NE.U32.AND UP1, UPT, UR24, URZ, UPT ;  /* 0x000000ff1800728c */ /* 0x000fc8000bf25070 */
[----:B------:R-:W-:-:S09]  /*0e40*/  UISETP.NE.AND.EX UP1, UPT, URZ, URZ, UPT, UP1 ;  /* 0x000000ffff00728c */ /* 0x000fd2000bf25310 */
[----:B------:R-:W-:Y:S05]  /*0e50*/  BRA.U !UP1, `(.L_x_29) ;  /* 0x0000000909247547 */ /* 0x000fea000b800000 */
[----:B------:R-:W-:Y:S02]  /*0e60*/  UIADD3 UR14, UP2, UPT, UR24, -0x1, URZ ;  /* 0xffffffff180e7890 */ /* 0x000fe4000ff5e0ff */
[----:B------:R-:W-:Y:S02]  /*0e70*/  UISETP.NE.U32.AND UP1, UPT, UR25, URZ, UPT ;  /* 0x000000ff1900728c */ /* 0x000fe4000bf25070 */
[----:B------:R-:W-:Y:S02]  /*0e80*/  UIADD3.X UR15, UPT, UPT, URZ, -0x1, URZ, UP2, !UPT ;  /* 0xffffffffff0f7890 */ /* 0x000fe400097fe4ff */
[----:B------:R-:W-:Y:S02]  /*0e90*/  UISETP.GE.U32.AND UP2, UPT, UR14, 0x3, UPT ;  /* 0x000000030e00788c */ /* 0x000fe4000bf46070 */
[----:B------:R-:W-:Y:S02]  /*0ea0*/  UISETP.NE.AND.EX UP1, UPT, URZ, URZ, UPT, UP1 ;  /* 0x000000ffff00728c */ /* 0x000fe4000bf25310 */
[----:B------:R-:W-:-:S09]  /*0eb0*/  UISETP.GE.U32.AND.EX UP2, UPT, UR15, URZ, UPT, UP2 ;  /* 0x000000ff0f00728c */ /* 0x000fd2000bf46120 */
[----:B------:R-:W-:Y:S05]  /*0ec0*/  BRA.U !UP2, `(.L_x_30) ;  /* 0x000000010ad87547 */ /* 0x000fea000b800000 */
[----:B------:R-:W1:Y:S01]  /*0ed0*/  LDCU.64 UR28, c[0x0][0x3a0] ;  /* 0x00007400ff1c77ac */ /* 0x000e620008000a00 */
[----:B------:R-:W2:Y:S01]  /*0ee0*/  LDG.E R11, desc[UR18][R2.64] ;  /* 0x00000012020b7981 */ /* 0x000ea2000c1e1900 */
[----:B------:R-:W3:Y:S01]  /*0ef0*/  LDCU.64 UR22, c[0x0][0x398] ;  /* 0x00007300ff1677ac */ /* 0x000ee20008000a00 */
[----:B------:R-:W-:Y:S01]  /*0f00*/  UIADD3 UR16, UP2, UPT, UR4, UR6, URZ ;  /* 0x0000000604107290 */ /* 0x000fe2000ff5e0ff */
[----:B------:R-:W4:Y:S03]  /*0f10*/  LDCU.64 UR26, c[0x0][0x388] ;  /* 0x00007100ff1a77ac */ /* 0x000f260008000a00 */
[----:B------:R-:W-:Y:S02]  /*0f20*/  UIADD3.X UR17, UPT, UPT, UR5, UR7, URZ, UP2, !UPT ;  /* 0x0000000705117290 */ /* 0x000fe400097fe4ff */
[----:B------:R-:W-:Y:S02]  /*0f30*/  ULOP3.LUT UR16, URZ, UR16, URZ, 0x33, !UPT ;  /* 0x00000010ff107292 */ /* 0x000fe4000f8e33ff */
[----:B------:R-:W-:-:S02]  /*0f40*/  ULOP3.LUT UR17, URZ, UR17, URZ, 0x33, !UPT ;  /* 0x00000011ff117292 */ /* 0x000fc4000f8e33ff */
[----:B------:R-:W-:Y:S02]  /*0f50*/  UIADD3 UR16, UP2, UPT, UR16, UR21, URZ ;  /* 0x0000001510107290 */ /* 0x000fe4000ff5e0ff */
[----:B------:R-:W-:Y:S02]  /*0f60*/  ULOP3.LUT UR14, URZ, UR6, URZ, 0x33, !UPT ;  /* 0x00000006ff0e7292 */ /* 0x000fe4000f8e33ff */
[----:B------:R-:W-:Y:S02]  /*0f70*/  UIADD3.X UR17, UPT, UPT, UR17, UR8, URZ, UP2, !UPT ;  /* 0x0000000811117290 */ /* 0x000fe400097fe4ff */
[----:B-1----:R-:W-:Y:S02]  /*0f80*/  ULEA UR20, UP3, UR16, UR28, 0x2 ;  /* 0x0000001c10147291 */ /* 0x002fe4000f8610ff */
[----:B------:R-:W-:Y:S02]  /*0f90*/  ULOP3.LUT UR15, URZ, UR7, URZ, 0x33, !UPT ;  /* 0x00000007ff0f7292 */ /* 0x000fe4000f8e33ff */
[----:B---3--:R-:W-:-:S02]  /*0fa0*/  UIADD3 UR14, UP2, UPT, UR14, UR22, URZ ;  /* 0x000000160e0e7290 */ /* 0x008fc4000ff5e0ff */
[----:B------:R-:W-:Y:S01]  /*0fb0*/  ULEA.HI.X UR17, UR16, UR29, UR17, 0x2, UP3 ;  /* 0x0000001d10117291 */ /* 0x000fe200098f1411 */
[----:B0-----:R-:W-:Y:S01]  /*0fc0*/  MOV R4, UR20 ;  /* 0x0000001400047c02 */ /* 0x001fe20008000f00 */
[----:B------:R-:W-:Y:S02]  /*0fd0*/  UIADD3.X UR15, UPT, UPT, UR15, UR23, URZ, UP2, !UPT ;  /* 0x000000170f0f7290 */ /* 0x000fe400097fe4ff */
[----:B----4-:R-:W-:Y:S02]  /*0fe0*/  ULEA UR16, UP2, UR14, UR26, 0x2 ;  /* 0x0000001a0e107291 */ /* 0x010fe4000f8410ff */
[----:B------:R-:W-:Y:S02]  /*0ff0*/  IMAD.U32 R5, RZ, RZ, UR17 ;  /* 0x00000011ff057e24 */ /* 0x000fe4000f8e00ff */
[----:B------:R-:W-:-:S03]  /*1000*/  ULEA.HI.X UR15, UR14, UR27, UR15, 0x2, UP2 ;  /* 0x0000001b0e0f7291 */ /* 0x000fc600090f140f */
[----:B------:R-:W3:Y:S01]  /*1010*/  LDG.E R8, desc[UR18][R4.64] ;  /* 0x0000001204087981 */ /* 0x000ee2000c1e1900 */
[----:B------:R-:W-:Y:S02]  /*1020*/  IMAD.U32 R6, RZ, RZ, UR16 ;  /* 0x00000010ff067e24 */ /* 0x000fe4000f8e00ff */
[----:B------:R-:W-:Y:S01]  /*1030*/  IMAD.U32 R7, RZ, RZ, UR15 ;  /* 0x0000000fff077e24 */ /* 0x000fe2000f8e00ff */
[----:B------:R-:W4:Y:S04]  /*1040*/  LDG.E R17, desc[UR18][R4.64+-0x4] ;  /* 0xfffffc1204117981 */ /* 0x000f28000c1e1900 */
[----:B------:R-:W2:Y:S01]  /*1050*/  LDG.E R0, desc[UR18][R6.64] ;  /* 0x0000001206007981 */ /* 0x000ea2000c1e1900 */
[----:B---3--:R-:W-:-:S04]  /*1060*/  IADD3 R8, P0, PT, R8, R9, RZ ;  /* 0x0000000908087210 */ /* 0x008fc80007f1e0ff */
[----:B------:R-:W-:-:S03]  /*1070*/  IADD3.X R9, PT, PT, RZ, R14, RZ, P0, !PT ;  /* 0x0000000eff097210 */ /* 0x000fc600007fe4ff */
        /* <DEDUP_REMOVED lines=12> */
[----:B---3--:R-:W-:-:S05]  /*1140*/  IADD3 R16, P0, PT, R11, R17, RZ ;  /* 0x000000110b107210 */ /* 0x008fca0007f1e0ff */
[----:B------:R-:W-:Y:S02]  /*1150*/  IMAD.X R17, RZ, RZ, RZ, P0 ;  /* 0x000000ffff117224 */ /* 0x000fe400000e06ff */
[----:B0-----:R-:W-:-:S05]  /*1160*/  IMAD.WIDE.U32 R8, R9, R0, R16 ;  /* 0x0000000009087225 */ /* 0x001fca00078e0010 */
[----:B------:R1:W-:Y:S04]  /*1170*/  STG.E desc[UR18][R4.64+-0x8], R8 ;  /* 0xfffff80804007986 */ /* 0x0003e8000c101912 */
[----:B------:R-:W3:Y:S04]  /*1180*/  LDG.E R0, desc[UR18][R6.64+-0xc] ;  /* 0xfffff41206007981 */ /* 0x000ee8000c1e1900 */
[----:B------:R-:W3:Y:S01]  /*1190*/  LDG.E R11, desc[UR18][R2.64] ;  /* 0x00000012020b7981 */ /* 0x000ee2000c1e1900 */
[----:B--2---:R-:W-:-:S05]  /*11a0*/  IADD3 R16, P0, PT, R9, R15, RZ ;  /* 0x0000000f09107210 */ /* 0x004fca0007f1e0ff */
[----:B------:R-:W-:Y:S01]  /*11b0*/  IMAD.X R17, RZ, RZ, RZ, P0 ;  /* 0x000000ffff117224 */ /* 0x000fe200000e06ff */
[----:B------:R-:W-:-:S04]  /*11c0*/  UIADD3 UR6, UP2, UPT, UR6, 0x4, URZ ;  /* 0x0000000406067890 */ /* 0x000fc8000ff5e0ff */
[----:B------:R-:W-:Y:S01]  /*11d0*/  UIADD3.X UR7, UPT, UPT, URZ, UR7, URZ, UP2, !UPT ;  /* 0x00000007ff077290 */ /* 0x000fe200097fe4ff */
[----:B---3--:R-:W-:-:S05]  /*11e0*/  IMAD.WIDE.U32 R16, R11, R0, R16 ;  /* 0x000000000b107225 */ /* 0x008fca00078e0010 */
[----:B------:R1:W-:Y:S01]  /*11f0*/  STG.E desc[UR18][R4.64+-0xc], R16 ;  /* 0xfffff41004007986 */ /* 0x0003e2000c101912 */
[----:B------:R-:W-:Y:S01]  /*1200*/  MOV R0, R16 ;  /* 0x0000001000007202 */ /* 0x000fe20000000f00 */
[--C-:B------:R-:W-:Y:S02]  /*1210*/  IMAD.MOV.U32 R11, RZ, RZ, R17.reuse ;  /* 0x000000ffff0b7224 */ /* 0x100fe400078e0011 */
[----:B------:R-:W-:-:S07]  /*1220*/  IMAD.MOV.U32 R9, RZ, RZ, R17 ;  /* 0x000000ffff097224 */ /* 0x000fce00078e0011 */
.L_x_30:
[----:B------:R-:W-:Y:S05]  /*1230*/  BRA.U !UP1, `(.L_x_29) ;  /* 0x00000005092c7547 */ /* 0x000fea000b800000 */
[----:B------:R-:W2:Y:S01]  /*1240*/  LDCU UR20, c[0x0][0x398] ;  /* 0x00007300ff1477ac */ /* 0x000ea20008000800 */
[----:B------:R-:W-:-:S04]  /*1250*/  UISETP.NE.U32.AND UP1, UPT, UR25, 0x1, UPT ;  /* 0x000000011900788c */ /* 0x000fc8000bf25070 */
[----:B------:R-:W-:Y:S02]  /*1260*/  UISETP.NE.AND.EX UP1, UPT, URZ, URZ, UPT, UP1 ;  /* 0x000000ffff00728c */ /* 0x000fe4000bf25310 */
[----:B--2---:R-:W-:-:S07]  /*1270*/  ULOP3.LUT UP2, URZ, UR20, 0x1, URZ, 0xc0, !UPT ;  /* 0x0000000114ff7892 */ /* 0x004fce000f84c0ff */
[----:B------:R-:W-:Y:S05]  /*1280*/  BRA.U !UP1, `(.L_x_31) ;  /* 0x00000001099c7547 */ /* 0x000fea000b800000 */
[----:B------:R-:W2:Y:S01]  /*1290*/  LDCU.64 UR28, c[0x0][0x3a0] ;  /* 0x00007400ff1c77ac */ /* 0x000ea20008000a00 */
[----:B------:R-:W3:Y:S01]  /*12a0*/  LDG.E R11, desc[UR18][R2.64] ;  /* 0x00000012020b7981 */ /* 0x000ee2000c1e1900 */
[----:B------:R-:W4:Y:S01]  /*12b0*/  LDCU.64 UR22, c[0x0][0x398] ;  /* 0x00007300ff1677ac */ /* 0x000f220008000a00 */
[----:B------:R-:W-:Y:S01]  /*12c0*/  UIADD3 UR14, UP1, UPT, UR4, UR6, URZ ;  /* 0x00000006040e7290 */ /* 0x000fe2000ff3e0ff */
[----:B------:R-:W5:Y:S03]  /*12d0*/  LDCU.64 UR26, c[0x0][0x388] ;  /* 0x00007100ff1a77ac */ /* 0x000f660008000a00 */
[----:B------:R-:W-:Y:S02]  /*12e0*/  UIADD3.X UR15, UPT, UPT, UR5, UR7, URZ, UP1, !UPT ;  /* 0x00000007050f7290 */ /* 0x000fe40008ffe4ff */
[----:B------:R-:W-:Y:S02]  /*12f0*/  ULOP3.LUT UR14, URZ, UR14, URZ, 0x33, !UPT ;  /* 0x0000000eff0e7292 */ /* 0x000fe4000f8e33ff */
[----:B------:R-:W-:-:S02]  /*1300*/  ULOP3.LUT UR15, URZ, UR15, URZ, 0x33, !UPT ;  /* 0x0000000fff0f7292 */ /* 0x000fc4000f8e33ff */
[----:B------:R-:W-:Y:S02]  /*1310*/  UIADD3 UR14, UP1, UPT, UR14, UR21, URZ ;  /* 0x000000150e0e7290 */ /* 0x000fe4000ff3e0ff */
[----:B------:R-:W-:Y:S02]  /*1320*/  ULOP3.LUT UR16, URZ, UR6, URZ, 0x33, !UPT ;  /* 0x00000006ff107292 */ /* 0x000fe4000f8e33ff */
[----:B------:R-:W-:Y:S02]  /*1330*/  UIADD3.X UR15, UPT, UPT, UR15, UR8, URZ, UP1, !UPT ;  /* 0x000000080f0f7290 */ /* 0x000fe40008ffe4ff */
[----:B--2---:R-:W-:Y:S02]  /*1340*/  ULEA UR28, UP3, UR14, UR28, 0x2 ;  /* 0x0000001c0e1c7291 */ /* 0x004fe4000f8610ff */
[----:B------:R-:W-:Y:S02]  /*1350*/  ULOP3.LUT UR17, URZ, UR7, URZ, 0x33, !UPT ;  /* 0x00000007ff117292 */ /* 0x000fe4000f8e33ff */
[----:B----4-:R-:W-:-:S02]  /*1360*/  UIADD3 UR16, UP1, UPT, UR16, UR22, URZ ;  /* 0x0000001610107290 */ /* 0x010fc4000ff3e0ff */
[----:B------:R-:W-:Y:S01]  /*1370*/  ULEA.HI.X UR15, UR14, UR29, UR15, 0x2, UP3 ;  /* 0x0000001d0e0f7291 */ /* 0x000fe200098f140f */
[----:B01----:R-:W-:Y:S01]  /*1380*/  IMAD.U32 R4, RZ, RZ, UR28 ;  /* 0x0000001cff047e24 */ /* 0x003fe2000f8e00ff */
[----:B------:R-:W-:Y:S02]  /*1390*/  UIADD3.X UR17, UPT, UPT, UR17, UR23, URZ, UP1, !UPT ;  /* 0x0000001711117290 */ /* 0x000fe40008ffe4ff */
[----:B-----5:R-:W-:Y:S02]  /*13a0*/  ULEA UR26, UP1, UR16, UR26, 0x2 ;  /* 0x0000001a101a7291 */ /* 0x020fe4000f8210ff */
[----:B------:R-:W-:Y:S02]  /*13b0*/  MOV R5, UR15 ;  /* 0x0000000f00057c02 */ /* 0x000fe40008000f00 */
[----:B------:R-:W-:-:S03]  /*13c0*/  ULEA.HI.X UR17, UR16, UR27, UR17, 0x2, UP1 ;  /* 0x0000001b10117291 */ /* 0x000fc600088f1411 */
[----:B------:R-:W2:Y:S01]  /*13d0*/  LDG.E R6, desc[UR18][R4.64] ;  /* 0x0000001204067981 */ /* 0x000ea2000c1e1900 */
[----:B------:R-:W-:Y:S02]  /*13e0*/  IMAD.U32 R16, RZ, RZ, UR26 ;  /* 0x0000001aff107e24 */ /* 0x000fe4000f8e00ff */
[----:B------:R-:W-:-:S05]  /*13f0*/  IMAD.U32 R17, RZ, RZ, UR17 ;  /* 0x00000011ff117e24 */ /* 0x000fca000f8e00ff */
[----:B------:R-:W3:Y:S01]  /*1400*/  LDG.E R0, desc[UR18][R16.64] ;  /* 0x0000001210007981 */ /* 0x000ee2000c1e1900 */
[----:B--2---:R-:W-:-:S03]  /*1410*/  IADD3 R6, P0, PT, R6, R9, RZ ;  /* 0x0000000906067210 */ /* 0x004fc60007f1e0ff */
[----:B------:R-:W2:Y:S02]  /*1420*/  LDG.E R9, desc[UR18][R4.64+-0x4] ;  /* 0xfffffc1204097981 */ /* 0x000ea4000c1e1900 */
[----:B------:R-:W-:Y:S02]  /*1430*/  IMAD.X R7, RZ, RZ, R14, P0 ;  /* 0x000000ffff077224 */ /* 0x000fe400000e060e */
[----:B---3--:R-:W-:-:S05]  /*1440*/  IMAD.WIDE.U32 R6, R11, R0, R6 ;  /* 0x000000000b067225 */ /* 0x008fca00078e0006 */
[----:B------:R3:W-:Y:S04]  /*1450*/  STG.E desc[UR18][R4.64], R6 ;  /* 0x0000000604007986 */ /* 0x0007e8000c101912 */
[----:B------:R-:W4:Y:S04]  /*1460*/  LDG.E R0, desc[UR18][R16.64+-0x4] ;  /* 0xfffffc1210007981 */ /* 0x000f28000c1e1900 */
[----:B------:R-:W4:Y:S01]  /*1470*/  LDG.E R11, desc[UR18][R2.64] ;  /* 0x00000012020b7981 */ /* 0x000f22000c1e1900 */
[----:B------:R-:W-:-:S04]  /*1480*/  UIADD3 UR6, UP1, UPT, UR6, 0x2, URZ ;  /* 0x0000000206067890 */ /* 0x000fc8000ff3e0ff */
[----:B------:R-:W-:Y:S01]  /*1490*/  UIADD3.X UR7, UPT, UPT, URZ, UR7, URZ, UP1, !UPT ;  /* 0x00000007ff077290 */ /* 0x000fe20008ffe4ff */
[----:B--2---:R-:W-:-:S04]  /*14a0*/  IADD3 R8, P0, PT, R7, R9, RZ ;  /* 0x0000000907087210 */ /* 0x004fc80007f1e0ff */
[----:B------:R-:W-:-:S03]  /*14b0*/  IADD3.X R9, PT, PT, RZ, RZ, RZ, P0, !PT ;  /* 0x000000ffff097210 */ /* 0x000fc600007fe4ff */
[----:B----4-:R-:W-:-:S05]  /*14c0*/  IMAD.WIDE.U32 R8, R11, R0, R8 ;  /* 0x000000000b087225 */ /* 0x010fca00078e0008 */
[----:B------:R3:W-:Y:S01]  /*14d0*/  STG.E desc[UR18][R4.64+-0x4], R8 ;  /* 0xfffffc0804007986 */ /* 0x0007e2000c101912 */
[----:B------:R-:W-:Y:S02]  /*14e0*/  IMAD.MOV.U32 R0, RZ, RZ, R8 ;  /* 0x000000ffff007224 */ /* 0x000fe400078e0008 */
[----:B------:R-:W-:-:S07]  /*14f0*/  IMAD.MOV.U32 R11, RZ, RZ, R9 ;  /* 0x000000ffff0b7224 */ /* 0x000fce00078e0009 */
.L_x_31:
[----:B------:R-:W-:Y:S05]  /*1500*/  BRA.U !UP2, `(.L_x_29) ;  /* 0x000000010a787547 */ /* 0x000fea000b800000 */
[----:B------:R-:W2:Y:S01]  /*1510*/  LDCU.64 UR28, c[0x0][0x3a0] ;  /* 0x00007400ff1c77ac */ /* 0x000ea20008000a00 */
[----:B------:R-:W4:Y:S01]  /*1520*/  LDG.E R3, desc[UR18][R2.64] ;  /* 0x0000001202037981 */ /* 0x000f22000c1e1900 */
[----:B------:R-:W-:Y:S01]  /*1530*/  UIADD3 UR15, UP1, UPT, UR4, UR6, URZ ;  /* 0x00000006040f7290 */ /* 0x000fe2000ff3e0ff */
[----:B------:R-:W5:Y:S01]  /*1540*/  LDCU UR22, c[0x0][0x39c] ;  /* 0x00007380ff1677ac */ /* 0x000f620008000800 */
[----:B------:R-:W5:Y:S02]  /*1550*/  LDCU.64 UR26, c[0x0][0x388] ;  /* 0x00007100ff1a77ac */ /* 0x000f640008000a00 */
        /* <DEDUP_REMOVED lines=8> */
[----:B------:R-:W-:-:S02]  /*15e0*/  UIADD3 UR7, UP1, UPT, UR6, UR20, URZ ;  /* 0x0000001406077290 */ /* 0x000fc4000ff3e0ff */
[----:B------:R-:W-:Y:S01]  /*15f0*/  ULEA.HI.X UR16, UR15, UR29, UR16, 0x2, UP2 ;  /* 0x0000001d0f107291 */ /* 0x000fe200090f1410 */
[----:B01-3--:R-:W-:Y:S01]  /*1600*/  IMAD.U32 R4, RZ, RZ, UR17 ;  /* 0x00000011ff047e24 */ /* 0x00bfe2000f8e00ff */
[----:B-----5:R-:W-:Y:S02]  /*1610*/  UIADD3.X UR14, UPT, UPT, UR14, UR22, URZ, UP1, !UPT ;  /* 0x000000160e0e7290 */ /* 0x020fe40008ffe4ff */
[----:B------:R-:W-:Y:S02]  /*1620*/  ULEA UR6, UP1, UR7, UR26, 0x2 ;  /* 0x0000001a07067291 */ /* 0x000fe4000f8210ff */
[----:B------:R-:W-:Y:S02]  /*1630*/  MOV R5, UR16 ;  /* 0x0000001000057c02 */ /* 0x000fe40008000f00 */
[----:B------:R-:W-:-:S03]  /*1640*/  ULEA.HI.X UR7, UR7, UR27, UR14, 0x2, UP1 ;  /* 0x0000001b07077291 */ /* 0x000fc600088f140e */
[----:B------:R-:W2:Y:S01]  /*1650*/  LDG.E R8, desc[UR18][R4.64] ;  /* 0x0000001204087981 */ /* 0x000ea2000c1e1900 */
[----:B------:R-:W-:Y:S02]  /*1660*/  IMAD.U32 R6, RZ, RZ, UR6 ;  /* 0x00000006ff067e24 */ /* 0x000fe4000f8e00ff */
[----:B------:R-:W-:-:S05]  /*1670*/  IMAD.U32 R7, RZ, RZ, UR7 ;  /* 0x00000007ff077e24 */ /* 0x000fca000f8e00ff */
[----:B------:R-:W4:Y:S01]  /*1680*/  LDG.E R6, desc[UR18][R6.64] ;  /* 0x0000001206067981 */ /* 0x000f22000c1e1900 */
[----:B--2---:R-:W-:-:S04]  /*1690*/  IADD3 R8, P0, PT, R8, R9, RZ ;  /* 0x0000000908087210 */ /* 0x004fc80007f1e0ff */
[----:B------:R-:W-:-:S03]  /*16a0*/  IADD3.X R9, PT, PT, RZ, R14, RZ, P0, !PT ;  /* 0x0000000eff097210 */ /* 0x000fc600007fe4ff */
[----:B----4-:R-:W-:-:S05]  /*16b0*/  IMAD.WIDE.U32 R8, R3, R6, R8 ;  /* 0x0000000603087225 */ /* 0x010fca00078e0008 */
[----:B------:R2:W-:Y:S01]  /*16c0*/  STG.E desc[UR18][R4.64], R8 ;  /* 0x0000000804007986 */ /* 0x0005e2000c101912 */
[----:B------:R-:W-:Y:S02]  /*16d0*/  IMAD.MOV.U32 R0, RZ, RZ, R8 ;  /* 0x000000ffff007224 */ /* 0x000fe400078e0008 */
[----:B------:R-:W-:-:S07]  /*16e0*/  IMAD.MOV.U32 R11, RZ, RZ, R9 ;  /* 0x000000ffff0b7224 */ /* 0x000fce00078e0009 */
.L_x_29:
[----:B------:R-:W4:Y:S01]  /*16f0*/  LDC.64 R2, c[0x0][0x398] ;  /* 0x0000e600ff027b82 */ /* 0x000f220000000a00 */
[----:B------:R-:W-:Y:S02]  /*1700*/  ISETP.LT.U32.AND P1, PT, R0, RZ, PT ;  /* 0x000000ff0000720c */ /* 0x000fe40003f21070 */
[----:B----4-:R-:W-:-:S04]  /*1710*/  IADD3 R7, P0, PT, R2, UR4, RZ ;  /* 0x0000000402077c10 */ /* 0x010fc8000ff1e0ff */
[----:B0123--:R-:W-:Y:S02]  /*1720*/  IADD3.X R8, PT, PT, R3, UR5, RZ, P0, !PT ;  /* 0x0000000503087c10 */ /* 0x00ffe400087fe4ff */
[----:B------:R-:W-:Y:S02]  /*1730*/  LOP3.LUT R7, RZ, R7, RZ, 0x33, !PT ;  /* 0x00000007ff077212 */ /* 0x000fe400078e33ff */
[----:B------:R-:W-:Y:S02]  /*1740*/  LOP3.LUT R8, RZ, R8, RZ, 0x33, !PT ;  /* 0x00000008ff087212 */ /* 0x000fe400078e33ff */
[----:B------:R-:W-:-:S04]  /*1750*/  IADD3 R7, P0, PT, R7, UR21, RZ ;  /* 0x0000001507077c10 */ /* 0x000fc8000ff1e0ff */
[----:B------:R-:W-:Y:S02]  /*1760*/  IADD3.X R8, PT, PT, R8, UR8, RZ, P0, !PT ;  /* 0x0000000808087c10 */ /* 0x000fe400087fe4ff */
[----:B------:R-:W-:-:S04]  /*1770*/  ISETP.GE.U32.AND P0, PT, R7, UR21, PT ;  /* 0x0000001507007c0c */ /* 0x000fc8000bf06070 */
[----:B------:R-:W-:-:S04]  /*1780*/  ISETP.GE.U32.AND.EX P0, PT, R8, UR8, PT, P0 ;  /* 0x0000000808007c0c */ /* 0x000fc8000bf06100 */
[----:B------:R-:W-:-:S13]  /*1790*/  ISETP.LT.U32.OR.EX P0, PT, R11, 0x1, P0, P1 ;  /* 0x000000010b00780c */ /* 0x000fda0000701510 */
[----:B------:R-:W-:Y:S05]  /*17a0*/  @P0 BRA `(.L_x_32) ;  /* 0x0000000000480947 */ /* 0x000fea0003800000 */
[----:B------:R-:W0:Y:S01]  /*17b0*/  LDC.64 R2, c[0x0][0x3a0] ;  /* 0x0000e800ff027b82 */ /* 0x000e220000000a00 */
[----:B------:R-:W-:-:S04]  /*17c0*/  ISETP.GE.U32.AND P0, PT, R12, UR21, PT ;  /* 0x000000150c007c0c */ /* 0x000fc8000bf06070 */
[----:B------:R-:W-:-:S13]  /*17d0*/  ISETP.GE.U32.AND.EX P0, PT, R13, UR8, PT, P0 ;  /* 0x000000080d007c0c */ /* 0x000fda000bf06100 */
.L_x_33:
[----:B0-----:R-:W-:-:S04]  /*17e0*/  LEA R4, P1, R7, R2, 0x2 ;  /* 0x0000000207047211 */ /* 0x001fc800078210ff */
[----:B------:R-:W-:-:S05]  /*17f0*/  LEA.HI.X R5, R7, R3, R8, 0x2, P1 ;  /* 0x0000000307057211 */ /* 0x000fca00008f1408 */
[----:B------:R-:W2:Y:S01]  /*1800*/  LDG.E R6, desc[UR18][R4.64] ;  /* 0x0000001204067981 */ /* 0x000ea2000c1e1900 */
[----:B------:R-:W-:-:S04]  /*1810*/  ISETP.NE.U32.AND P1, PT, R7, RZ, PT ;  /* 0x000000ff0700720c */ /* 0x000fc80003f25070 */
[----:B------:R-:W-:Y:S02]  /*1820*/  ISETP.NE.AND.EX P1, PT, R8, RZ, PT, P1 ;  /* 0x000000ff0800720c */ /* 0x000fe40003f25310 */
[----:B--2---:R-:W-:-:S04]  /*1830*/  IADD3 R9, P2, PT, R6, R9, RZ ;  /* 0x0000000906097210 */ /* 0x004fc80007f5e0ff */
[----:B------:R-:W-:Y:S01]  /*1840*/  IADD3.X R6, PT, PT, RZ, R14, RZ, P2, !PT ;  /* 0x0000000eff067210 */ /* 0x000fe200017fe4ff */
[----:B------:R0:W-:Y:S06]  /*1850*/  STG.E desc[UR18][R4.64], R9 ;  /* 0x0000000904007986 */ /* 0x0001ec000c101912 */
[----:B------:R-:W-:Y:S05]  /*1860*/  @!P1 BRA `(.L_x_32) ;  /* 0x0000000000189947 */ /* 0x000fea0003800000 */
[----:B------:R-:W-:Y:S01]  /*1870*/  ISETP.GT.U32.AND P1, PT, R9, -0x1, PT ;  /* 0xffffffff0900780c */ /* 0x000fe20003f24070 */
[----:B0-----:R-:W-:Y:S01]  /*1880*/  IMAD.MOV.U32 R9, RZ, RZ, R6 ;  /* 0x000000ffff097224 */ /* 0x001fe200078e0006 */
[----:B------:R-:W-:Y:S02]  /*1890*/  IADD3 R7, P2, PT, R7, -0x1, RZ ;  /* 0xffffffff07077810 */ /* 0x000fe40007f5e0ff */
[----:B------:R-:W-:Y:S02]  /*18a0*/  ISETP.GT.U32.AND.EX P1, PT, R6, RZ, PT, P1 ;  /* 0x000000ff0600720c */ /* 0x000fe40003f24110 */
[----:B------:R-:W-:-:S11]  /*18b0*/  IADD3.X R8, PT, PT, R8, -0x1, RZ, P2, !PT ;  /* 0xffffffff08087810 */ /* 0x000fd600017fe4ff */
[----:B------:R-:W-:Y:S05]  /*18c0*/  @!P0 BRA P1, `(.L_x_33) ;  /* 0xfffffffc00c48947 */ /* 0x000fea000083ffff */
.L_x_32:
[----:B------:R-:W1:Y:S01]  /*18d0*/  LDCU.64 UR6, c[0x0][0x390] ;  /* 0x00007200ff0677ac */ /* 0x000e620008000a00 */
[----:B------:R-:W-:Y:S01]  /*18e0*/  IADD3 R12, P0, PT, R12, -0x1, RZ ;  /* 0xffffffff0c0c7810 */ /* 0x000fe20007f1e0ff */
[----:B------:R-:W-:-:S03]  /*18f0*/  UIADD3 UR4, UP1, UPT, UR4, 0x1, URZ ;  /* 0x0000000104047890 */ /* 0x000fc6000ff3e0ff */
[----:B------:R-:W-:Y:S01]  /*1900*/  IADD3.X R13, PT, PT, R13, -0x1, RZ, P0, !PT ;  /* 0xffffffff0d0d7810 */ /* 0x000fe200007fe4ff */
[----:B------:R-:W-:Y:S02]  /*1910*/  UIADD3.X UR5, UPT, UPT, URZ, UR5, URZ, UP1, !UPT ;  /* 0x00000005ff057290 */ /* 0x000fe40008ffe4ff */
[----:B-1----:R-:W-:-:S04]  /*1920*/  UISETP.NE.U32.AND UP1, UPT, UR4, UR6, UPT ;  /* 0x000000060400728c */ /* 0x002fc8000bf25070 */
[----:B------:R-:W-:-:S09]  /*1930*/  UISETP.NE.AND.EX UP1, UPT, UR5, UR7, UPT, UP1 ;  /* 0x000000070500728c */ /* 0x000fd2000bf25310 */
[----:B------:R-:W-:Y:S05]  /*1940*/  BRA.U UP1, `(.L_x_34) ;  /* 0xffffffed01b47547 */ /* 0x000fea000b83ffff */
[----:B------:R-:W-:Y:S05]  /*1950*/  EXIT ;  /* 0x000000000000794d */ /* 0x000fea0003800000 */
.L_x_35:
        /* <DEDUP_REMOVED lines=10> */
.L_x_37:


//--------------------- .nv.shared.reserved.0     --------------------------
	.section	.nv.shared.reserved.0,"aw",@nobits
	.weak		__nv_reservedSMEM_offset_0_alias
	.size		__nv_reservedSMEM_offset_0_alias, 0, 64
	.other		__nv_reservedSMEM_offset_0_alias,@"STO_CUDA_RESERVED_SHARED STV_DEFAULT"
__nv_reservedSMEM_offset_0_alias:
	.zero		0
	.zero		64


//--------------------- .nv.constant0._Z21batch_multiply_kernelPPjPmS0_i --------------------------
	.section	.nv.constant0._Z21batch_multiply_kernelPPjPmS0_i,"a",@progbits
	.sectionflags	@""
	.align	4
.nv.constant0._Z21batch_multiply_kernelPPjPmS0_i:
	.zero		924


//--------------------- .nv.constant0._Z6kernelPjS_mmS_ --------------------------
	.section	.nv.constant0._Z6kernelPjS_mmS_,"a",@progbits
	.sectionflags	@""
	.align	4
.nv.constant0._Z6kernelPjS_mmS_:
	.zero		936


//--------------------- SYMBOLS --------------------------

	.type		.nv.reservedSmem.offset0,@object
	.size		.nv.reservedSmem.offset0,0x4
